	.target	sm_100a

	.elftype	@"ET_EXEC"


//--------------------- .note.nv.tkinfo           --------------------------
	.section	.note.nv.tkinfo,"",@"SHT_NOTE"
	.sectionflags	@"SHF_NOTE_NV_TKINFO"
	.tkinfo
        /*0018*/ 	.word	0x00000002
        /*0030*/ 	.string	""
        /*0030*/ 	.string	"ptxas"
        /*0030*/ 	.string	"Cuda compilation tools, release 13.0, V13.0.88"
        /*0030*/ 	.string	"Build cuda_13.0.r13.0/compiler.36424714_0"
        /*0030*/ 	.string	"-arch sm_100a -m 64 "



//--------------------- .note.nv.cuinfo           --------------------------
	.section	.note.nv.cuinfo,"",@"SHT_NOTE"
	.sectionflags	@"SHF_NOTE_NV_CUINFO"
        /*0018*/ 	.short	0x0002
        /*001a*/ 	.short	0x0064
        /*001c*/ 	.short	0x0082
	.zero		2


//--------------------- .nv.info                  --------------------------
	.section	.nv.info,"",@"SHT_CUDA_INFO"
	.align	4


	//----- nvinfo : EIATTR_REGCOUNT
	.align		4
        /*0000*/ 	.byte	0x04, 0x2f
        /*0002*/ 	.short	(.L_19 - .L_18)
	.align		4
.L_18:
        /*0004*/ 	.word	index@(_ZN7cutlass13device_kernelINS_4gemm6kernel13GemmUniversalIN4cute5tupleIJiiiiEEENS1_10collective13CollectiveMmaINS1_35MainloopSm100TmaUmmaWarpSpecializedILi7ELi2ELi4ENS5_IJNS4_1CILi1EEESB_SB_EEEEENS5_IJNSA_ILi128EEENSA_ILi64EEENSA_ILi32EEEEEENS_10tfloat32_tENS5_IJlSB_lEEESI_SJ_NS4_8TiledMMAINS4_8MMA_AtomIJNS4_17SM100_MMA_TF32_SSISI_SI_fLi128ELi64ELNS4_4UMMA5MajorE0ELSO_0ELNSN_7ScaleInE0ELSP_0EEEEEENS4_6LayoutISC_NS5_IJNSA_ILi0EEEST_ST_EEEEENS5_IJNS4_10UnderscoreESW_SW_EEEEENS4_13SM90_TMA_LOADENS4_14ComposedLayoutINS4_7SwizzleILi3ELi4ELi3EEENS4_18smem_ptr_flag_bitsILi32EEENSS_INS5_IJNSA_ILi8EEESG_EEENS5_IJSG_SB_EEEEEEEvNS4_8identityESZ_S19_vS1A_EENS_8epilogue10collective18CollectiveEpilogueINS1C_23Sm100TmaWarpSpecializedILi4ELi2ELi16ELb1ELb0EEEJSH_NS5_IJNSS_ISE_SB_EENSS_INSA_ILi16EEESB_EEEEESI_SJ_SI_SJ_NS1C_6fusion15FusionCallbacksIS1G_NS1L_17LinearCombinationISI_fSI_fLNS_15FloatRoundStyleE2EEESH_S1K_JEEENS4_5SM1004TMEM4LOAD26SM100_TMEM_LOAD_32dp32b16xESZ_NS10_INS11_ILi2ELi4ELi3EEES14_NSS_INS5_IJS15_S1I_EEENS5_IJS1I_SB_EEEEEEENS4_39AutoVectorizingCopyWithAssumedAlignmentILi128EEENS4_14SM90_TMA_STOREES1Z_S21_S21_EEEvvEEEEvNT_6ParamsE)
        /*0008*/ 	.word	0x00000060


	//----- nvinfo : EIATTR_FRAME_SIZE
	.align		4
.L_19:
        /*000c*/ 	.byte	0x04, 0x11
        /*000e*/ 	.short	(.L_21 - .L_20)
	.align		4
.L_20:
        /*0010*/ 	.word	index@($__internal_2_$__cuda_sm10x_tcgen05_guardrail_trap_unallocated_columns_being_dealloced)
        /*0014*/ 	.word	0x00000000


	//----- nvinfo : EIATTR_FRAME_SIZE
	.align		4
.L_21:
        /*0018*/ 	.byte	0x04, 0x11
        /*001a*/ 	.short	(.L_23 - .L_22)
	.align		4
.L_22:
        /*001c*/ 	.word	index@($__internal_1_$__cuda_sm10x_tcgen05_guardrail_trap_phase_invalid_during_alloc)
        /*0020*/ 	.word	0x00000000


	//----- nvinfo : EIATTR_FRAME_SIZE
	.align		4
.L_23:
        /*0024*/ 	.byte	0x04, 0x11
        /*0026*/ 	.short	(.L_25 - .L_24)
	.align		4
.L_24:
        /*0028*/ 	.word	index@($__internal_0_$__cuda_sm10x_tcgen05_guardrail_trap_col_being_dealloced_not_returned_by_alloc)
        /*002c*/ 	.word	0x00000000


	//----- nvinfo : EIATTR_FRAME_SIZE
	.align		4
.L_25:
        /*0030*/ 	.byte	0x04, 0x11
        /*0032*/ 	.short	(.L_27 - .L_26)
	.align		4
.L_26:
        /*0034*/ 	.word	index@(_ZN7cutlass13device_kernelINS_4gemm6kernel13GemmUniversalIN4cute5tupleIJiiiiEEENS1_10collective13CollectiveMmaINS1_35MainloopSm100TmaUmmaWarpSpecializedILi7ELi2ELi4ENS5_IJNS4_1CILi1EEESB_SB_EEEEENS5_IJNSA_ILi128EEENSA_ILi64EEENSA_ILi32EEEEEENS_10tfloat32_tENS5_IJlSB_lEEESI_SJ_NS4_8TiledMMAINS4_8MMA_AtomIJNS4_17SM100_MMA_TF32_SSISI_SI_fLi128ELi64ELNS4_4UMMA5MajorE0ELSO_0ELNSN_7ScaleInE0ELSP_0EEEEEENS4_6LayoutISC_NS5_IJNSA_ILi0EEEST_ST_EEEEENS5_IJNS4_10UnderscoreESW_SW_EEEEENS4_13SM90_TMA_LOADENS4_14ComposedLayoutINS4_7SwizzleILi3ELi4ELi3EEENS4_18smem_ptr_flag_bitsILi32EEENSS_INS5_IJNSA_ILi8EEESG_EEENS5_IJSG_SB_EEEEEEEvNS4_8identityESZ_S19_vS1A_EENS_8epilogue10collective18CollectiveEpilogueINS1C_23Sm100TmaWarpSpecializedILi4ELi2ELi16ELb1ELb0EEEJSH_NS5_IJNSS_ISE_SB_EENSS_INSA_ILi16EEESB_EEEEESI_SJ_SI_SJ_NS1C_6fusion15FusionCallbacksIS1G_NS1L_17LinearCombinationISI_fSI_fLNS_15FloatRoundStyleE2EEESH_S1K_JEEENS4_5SM1004TMEM4LOAD26SM100_TMEM_LOAD_32dp32b16xESZ_NS10_INS11_ILi2ELi4ELi3EEES14_NSS_INS5_IJS15_S1I_EEENS5_IJS1I_SB_EEEEEEENS4_39AutoVectorizingCopyWithAssumedAlignmentILi128EEENS4_14SM90_TMA_STOREES1Z_S21_S21_EEEvvEEEEvNT_6ParamsE)
        /*0038*/ 	.word	0x00000000


	//----- nvinfo : EIATTR_MIN_STACK_SIZE
	.align		4
.L_27:
        /*003c*/ 	.byte	0x04, 0x12
        /*003e*/ 	.short	(.L_29 - .L_28)
	.align		4
.L_28:
        /*0040*/ 	.word	index@(_ZN7cutlass13device_kernelINS_4gemm6kernel13GemmUniversalIN4cute5tupleIJiiiiEEENS1_10collective13CollectiveMmaINS1_35MainloopSm100TmaUmmaWarpSpecializedILi7ELi2ELi4ENS5_IJNS4_1CILi1EEESB_SB_EEEEENS5_IJNSA_ILi128EEENSA_ILi64EEENSA_ILi32EEEEEENS_10tfloat32_tENS5_IJlSB_lEEESI_SJ_NS4_8TiledMMAINS4_8MMA_AtomIJNS4_17SM100_MMA_TF32_SSISI_SI_fLi128ELi64ELNS4_4UMMA5MajorE0ELSO_0ELNSN_7ScaleInE0ELSP_0EEEEEENS4_6LayoutISC_NS5_IJNSA_ILi0EEEST_ST_EEEEENS5_IJNS4_10UnderscoreESW_SW_EEEEENS4_13SM90_TMA_LOADENS4_14ComposedLayoutINS4_7SwizzleILi3ELi4ELi3EEENS4_18smem_ptr_flag_bitsILi32EEENSS_INS5_IJNSA_ILi8EEESG_EEENS5_IJSG_SB_EEEEEEEvNS4_8identityESZ_S19_vS1A_EENS_8epilogue10collective18CollectiveEpilogueINS1C_23Sm100TmaWarpSpecializedILi4ELi2ELi16ELb1ELb0EEEJSH_NS5_IJNSS_ISE_SB_EENSS_INSA_ILi16EEESB_EEEEESI_SJ_SI_SJ_NS1C_6fusion15FusionCallbacksIS1G_NS1L_17LinearCombinationISI_fSI_fLNS_15FloatRoundStyleE2EEESH_S1K_JEEENS4_5SM1004TMEM4LOAD26SM100_TMEM_LOAD_32dp32b16xESZ_NS10_INS11_ILi2ELi4ELi3EEES14_NSS_INS5_IJS15_S1I_EEENS5_IJS1I_SB_EEEEEEENS4_39AutoVectorizingCopyWithAssumedAlignmentILi128EEENS4_14SM90_TMA_STOREES1Z_S21_S21_EEEvvEEEEvNT_6ParamsE)
        /*0044*/ 	.word	0x00000000
.L_29:


//--------------------- .nv.compat                --------------------------
	.section	.nv.compat,"",@"SHT_CUDA_COMPAT_INFO"
	.align	4
        /*0000*/ 	.byte	0x02, 0x09, 0x01, 0x00, 0x02, 0x02, 0x02, 0x00, 0x02, 0x05, 0x05, 0x00, 0x03, 0x07, 0x01, 0x01
        /*0010*/ 	.byte	0x02, 0x03, 0x01, 0x00, 0x02, 0x06, 0x01, 0x00, 0x04, 0x0b, 0x08, 0x00, 0x09, 0x00, 0x00, 0x00
        /*0020*/ 	.byte	0x00, 0x00, 0x00, 0x00


//--------------------- .nv.info._ZN7cutlass13device_kernelINS_4gemm6kernel13GemmUniversalIN4cute5tupleIJiiiiEEENS1_10collective13CollectiveMmaINS1_35MainloopSm100TmaUmmaWarpSpecializedILi7ELi2ELi4ENS5_IJNS4_1CILi1EEESB_SB_EEEEENS5_IJNSA_ILi128EEENSA_ILi64EEENSA_ILi32EEEEEENS_10tfloat32_tENS5_IJlSB_lEEESI_SJ_NS4_8TiledMMAINS4_8MMA_AtomIJNS4_17SM100_MMA_TF32_SSISI_SI_fLi128ELi64ELNS4_4UMMA5MajorE0ELSO_0ELNSN_7ScaleInE0ELSP_0EEEEEENS4_6LayoutISC_NS5_IJNSA_ILi0EEEST_ST_EEEEENS5_IJNS4_10UnderscoreESW_SW_EEEEENS4_13SM90_TMA_LOADENS4_14ComposedLayoutINS4_7SwizzleILi3ELi4ELi3EEENS4_18smem_ptr_flag_bitsILi32EEENSS_INS5_IJNSA_ILi8EEESG_EEENS5_IJSG_SB_EEEEEEEvNS4_8identityESZ_S19_vS1A_EENS_8epilogue10collective18CollectiveEpilogueINS1C_23Sm100TmaWarpSpecializedILi4ELi2ELi16ELb1ELb0EEEJSH_NS5_IJNSS_ISE_SB_EENSS_INSA_ILi16EEESB_EEEEESI_SJ_SI_SJ_NS1C_6fusion15FusionCallbacksIS1G_NS1L_17LinearCombinationISI_fSI_fLNS_15FloatRoundStyleE2EEESH_S1K_JEEENS4_5SM1004TMEM4LOAD26SM100_TMEM_LOAD_32dp32b16xESZ_NS10_INS11_ILi2ELi4ELi3EEES14_NSS_INS5_IJS15_S1I_EEENS5_IJS1I_SB_EEEEEEENS4_39AutoVectorizingCopyWithAssumedAlignmentILi128EEENS4_14SM90_TMA_STOREES1Z_S21_S21_EEEvvEEEEvNT_6ParamsE --------------------------
	.section	.nv.info._ZN7cutlass13device_kernelINS_4gemm6kernel13GemmUniversalIN4cute5tupleIJiiiiEEENS1_10collective13CollectiveMmaINS1_35MainloopSm100TmaUmmaWarpSpecializedILi7ELi2ELi4ENS5_IJNS4_1CILi1EEESB_SB_EEEEENS5_IJNSA_ILi128EEENSA_ILi64EEENSA_ILi32EEEEEENS_10tfloat32_tENS5_IJlSB_lEEESI_SJ_NS4_8TiledMMAINS4_8MMA_AtomIJNS4_17SM100_MMA_TF32_SSISI_SI_fLi128ELi64ELNS4_4UMMA5MajorE0ELSO_0ELNSN_7ScaleInE0ELSP_0EEEEEENS4_6LayoutISC_NS5_IJNSA_ILi0EEEST_ST_EEEEENS5_IJNS4_10UnderscoreESW_SW_EEEEENS4_13SM90_TMA_LOADENS4_14ComposedLayoutINS4_7SwizzleILi3ELi4ELi3EEENS4_18smem_ptr_flag_bitsILi32EEENSS_INS5_IJNSA_ILi8EEESG_EEENS5_IJSG_SB_EEEEEEEvNS4_8identityESZ_S19_vS1A_EENS_8epilogue10collective18CollectiveEpilogueINS1C_23Sm100TmaWarpSpecializedILi4ELi2ELi16ELb1ELb0EEEJSH_NS5_IJNSS_ISE_SB_EENSS_INSA_ILi16EEESB_EEEEESI_SJ_SI_SJ_NS1C_6fusion15FusionCallbacksIS1G_NS1L_17LinearCombinationISI_fSI_fLNS_15FloatRoundStyleE2EEESH_S1K_JEEENS4_5SM1004TMEM4LOAD26SM100_TMEM_LOAD_32dp32b16xESZ_NS10_INS11_ILi2ELi4ELi3EEES14_NSS_INS5_IJS15_S1I_EEENS5_IJS1I_SB_EEEEEEENS4_39AutoVectorizingCopyWithAssumedAlignmentILi128EEENS4_14SM90_TMA_STOREES1Z_S21_S21_EEEvvEEEEvNT_6ParamsE,"",@"SHT_CUDA_INFO"
	.sectionflags	@""
	.align	4


	//----- nvinfo : EIATTR_CUDA_API_VERSION
	.align		4
        /*0000*/ 	.byte	0x04, 0x37
        /*0002*/ 	.short	(.L_31 - .L_30)
.L_30:
        /*0004*/ 	.word	0x00000082


	//----- nvinfo : EIATTR_KPARAM_INFO
	.align		4
.L_31:
        /*0008*/ 	.byte	0x04, 0x17
        /*000a*/ 	.short	(.L_33 - .L_32)
.L_32:
        /*000c*/ 	.word	0x00000000
        /*0010*/ 	.short	0x0000
        /*0012*/ 	.short	0x0000
        /*0014*/ 	.byte	0x00, 0xf0, 0x01, 0x20


	//----- nvinfo : EIATTR_AT_ENTRY_FRAGMENTS
	.align		4
.L_33:
        /*0018*/ 	.byte	0x04, 0x4f
        /*001a*/ 	.short	(.L_35 - .L_34)


	//   ....[0]....
.L_34:
        /*001c*/ 	.word	0x00000006


	//----- nvinfo : EIATTR_RESERVED_SMEM_USED
	.align		4
.L_35:
        /*0020*/ 	.byte	0x01, 0x41
	.zero		2


	//----- nvinfo : EIATTR_SPARSE_MMA_MASK
	.align		4
        /*0024*/ 	.byte	0x03, 0x50
        /*0026*/ 	.short	0x0000


	//----- nvinfo : EIATTR_TCGEN05_1CTA_USED
	.align		4
        /*0028*/ 	.byte	0x01, 0x51
	.zero		2


	//----- nvinfo : EIATTR_MAXREG_COUNT
	.align		4
        /*002c*/ 	.byte	0x03, 0x1b
        /*002e*/ 	.short	0x00ff


	//----- nvinfo : EIATTR_NUM_BARRIERS
	.align		4
        /*0030*/ 	.byte	0x02, 0x4c
        /*0032*/ 	.byte	0x07
	.zero		1


	//----- nvinfo : EIATTR_EXTERNS
	.align		4
        /*0034*/ 	.byte	0x04, 0x0f
        /*0036*/ 	.short	(.L_37 - .L_36)


	//   ....[0]....
	.align		4
.L_36:
        /*0038*/ 	.word	index@(__assertfail)


	//----- nvinfo : EIATTR_MERCURY_ISA_VERSION
	.align		4
.L_37:
        /*003c*/ 	.byte	0x03, 0x5f
        /*003e*/ 	.short	0x0101


	//----- nvinfo : EIATTR_INT_WARP_WIDE_INSTR_OFFSETS
	.align		4
        /*0040*/ 	.byte	0x04, 0x31
        /*0042*/ 	.short	(.L_39 - .L_38)


	//   ....[0]....
.L_38:
        /*0044*/ 	.word	0x00001e50


	//   ....[1]....
        /*0048*/ 	.word	0x00003a50


	//   ....[2]....
        /*004c*/ 	.word	0x00003a70


	//   ....[3]....
        /*0050*/ 	.word	0x00003aa0


	//   ....[4]....
        /*0054*/ 	.word	0x000043e0


	//   ....[5]....
        /*0058*/ 	.word	0x00004450


	//   ....[6]....
        /*005c*/ 	.word	0x00004530


	//   ....[7]....
        /*0060*/ 	.word	0x000045b0


	//   ....[8]....
        /*0064*/ 	.word	0x000046c0


	//   ....[9]....
        /*0068*/ 	.word	0x00004750


	//   ....[10]....
        /*006c*/ 	.word	0x00004930


	//   ....[11]....
        /*0070*/ 	.word	0x00004a90


	//----- nvinfo : EIATTR_COOP_GROUP_MASK_REGIDS
	.align		4
.L_39:
        /*0074*/ 	.byte	0x04, 0x29
        /*0076*/ 	.short	(.L_41 - .L_40)


	//   ....[0]....
.L_40:
        /*0078*/ 	.word	0xffffffff


	//   ....[1]....
        /*007c*/ 	.word	0xffffffff


	//   ....[2]....
        /*0080*/ 	.word	0xffffffff


	//   ....[3]....
        /*0084*/ 	.word	0xffffffff


	//   ....[4]....
        /*0088*/ 	.word	0xffffffff


	//   ....[5]....
        /*008c*/ 	.word	0xffffffff


	//   ....[6]....
        /*0090*/ 	.word	0xffffffff


	//   ....[7]....
        /*0094*/ 	.word	0xffffffff


	//   ....[8]....
        /*0098*/ 	.word	0xffffffff


	//   ....[9]....
        /*009c*/ 	.word	0xffffffff


	//   ....[10]....
        /*00a0*/ 	.word	0xffffffff


	//   ....[11]....
        /*00a4*/ 	.word	0xffffffff


	//   ....[12]....
        /*00a8*/ 	.word	0xffffffff


	//----- nvinfo : EIATTR_COOP_GROUP_INSTR_OFFSETS
	.align		4
.L_41:
        /*00ac*/ 	.byte	0x04, 0x28
        /*00ae*/ 	.short	(.L_43 - .L_42)


	//   ....[0]....
.L_42:
        /*00b0*/ 	.word	0x00000090


	//   ....[1]....
        /*00b4*/ 	.word	0x000004d0


	//   ....[2]....
        /*00b8*/ 	.word	0x000006a0


	//   ....[3]....
        /*00bc*/ 	.word	0x00000840


	//   ....[4]....
        /*00c0*/ 	.word	0x00000940


	//   ....[5]....
        /*00c4*/ 	.word	0x00000ab0


	//   ....[6]....
        /*00c8*/ 	.word	0x00000c50


	//   ....[7]....
        /*00cc*/ 	.word	0x00001d30


	//   ....[8]....
        /*00d0*/ 	.word	0x00002cc0


	//   ....[9]....
        /*00d4*/ 	.word	0x00002ed0


	//   ....[10]....
        /*00d8*/ 	.word	0x00002f00


	//   ....[11]....
        /*00dc*/ 	.word	0x00003930


	//   ....[12]....
        /*00e0*/ 	.word	0x00003b60


	//----- nvinfo : EIATTR_VRC_CTA_INIT_COUNT
	.align		4
.L_43:
        /*00e4*/ 	.byte	0x02, 0x4a
        /*00e6*/ 	.byte	0x80
	.zero		1


	//----- nvinfo : EIATTR_SYSCALL_OFFSETS
	.align		4
        /*00e8*/ 	.byte	0x04, 0x46
        /*00ea*/ 	.short	(.L_45 - .L_44)


	//   ....[0]....
.L_44:
        /*00ec*/ 	.word	0x00005510


	//   ....[1]....
        /*00f0*/ 	.word	0x00005600


	//   ....[2]....
        /*00f4*/ 	.word	0x00005d70


	//   ....[3]....
        /*00f8*/ 	.word	0x000066f0


	//   ....[4]....
        /*00fc*/ 	.word	0x00007040


	//   ....[5]....
        /*0100*/ 	.word	0x00007990


	//----- nvinfo : EIATTR_MBARRIER_INSTR_OFFSETS
	.align		4
.L_45:
        /*0104*/ 	.byte	0x04, 0x39
        /*0106*/ 	.short	(.L_47 - .L_46)


	//   ....[0]....
.L_46:
        /*0108*/ 	.word	0x000005b0
        /*010c*/ 	.word	0x000000ff
        /*0110*/ 	.word	0x00000000
        /*0114*/ 	.short	0x0100
        /*0116*/ 	.byte	0x05
	.zero		1


	//   ....[1]....
        /*0118*/ 	.word	0x000005c0
        /*011c*/ 	.word	0x000000ff
        /*0120*/ 	.word	0x00000038
        /*0124*/ 	.short	0x0100
        /*0126*/ 	.byte	0x05
	.zero		1


	//   ....[2]....
        /*0128*/ 	.word	0x000005d0
        /*012c*/ 	.word	0x000000ff
        /*0130*/ 	.word	0x00000008
        /*0134*/ 	.short	0x0100
        /*0136*/ 	.byte	0x05
	.zero		1


	//   ....[3]....
        /*0138*/ 	.word	0x000005e0
        /*013c*/ 	.word	0x000000ff
        /*0140*/ 	.word	0x00000040
        /*0144*/ 	.short	0x0100
        /*0146*/ 	.byte	0x05
	.zero		1


	//   ....[4]....
        /*0148*/ 	.word	0x000005f0
        /*014c*/ 	.word	0x000000ff
        /*0150*/ 	.word	0x00000010
        /*0154*/ 	.short	0x0100
        /*0156*/ 	.byte	0x05
	.zero		1


	//   ....[5]....
        /*0158*/ 	.word	0x00000600
        /*015c*/ 	.word	0x000000ff
        /*0160*/ 	.word	0x00000048
        /*0164*/ 	.short	0x0100
        /*0166*/ 	.byte	0x05
	.zero		1


	//   ....[6]....
        /*0168*/ 	.word	0x00000610
        /*016c*/ 	.word	0x000000ff
        /*0170*/ 	.word	0x00000018
        /*0174*/ 	.short	0x0100
        /*0176*/ 	.byte	0x05
	.zero		1


	//   ....[7]....
        /*0178*/ 	.word	0x00000620
        /*017c*/ 	.word	0x000000ff
        /*0180*/ 	.word	0x00000050
        /*0184*/ 	.short	0x0100
        /*0186*/ 	.byte	0x05
	.zero		1


	//   ....[8]....
        /*0188*/ 	.word	0x00000630
        /*018c*/ 	.word	0x000000ff
        /*0190*/ 	.word	0x00000020
        /*0194*/ 	.short	0x0100
        /*0196*/ 	.byte	0x05
	.zero		1


	//   ....[9]....
        /*0198*/ 	.word	0x00000640
        /*019c*/ 	.word	0x000000ff
        /*01a0*/ 	.word	0x00000058
        /*01a4*/ 	.short	0x0100
        /*01a6*/ 	.byte	0x05
	.zero		1


	//   ....[10]....
        /*01a8*/ 	.word	0x00000650
        /*01ac*/ 	.word	0x000000ff
        /*01b0*/ 	.word	0x00000028
        /*01b4*/ 	.short	0x0100
        /*01b6*/ 	.byte	0x05
	.zero		1


	//   ....[11]....
        /*01b8*/ 	.word	0x00000660
        /*01bc*/ 	.word	0x000000ff
        /*01c0*/ 	.word	0x00000060
        /*01c4*/ 	.short	0x0100
        /*01c6*/ 	.byte	0x05
	.zero		1


	//   ....[12]....
        /*01c8*/ 	.word	0x00000670
        /*01cc*/ 	.word	0x000000ff
        /*01d0*/ 	.word	0x00000030
        /*01d4*/ 	.short	0x0100
        /*01d6*/ 	.byte	0x05
	.zero		1


	//   ....[13]....
        /*01d8*/ 	.word	0x00000680
        /*01dc*/ 	.word	0x000000ff
        /*01e0*/ 	.word	0x00000068
        /*01e4*/ 	.short	0x0100
        /*01e6*/ 	.byte	0x05
	.zero		1


	//   ....[14]....
        /*01e8*/ 	.word	0x000007b0
        /*01ec*/ 	.word	0x000000ff
        /*01f0*/ 	.word	0x00000070
        /*01f4*/ 	.short	0x0100
        /*01f6*/ 	.byte	0x07
	.zero		1


	//   ....[15]....
        /*01f8*/ 	.word	0x000007c0
        /*01fc*/ 	.word	0x000000ff
        /*0200*/ 	.word	0x00000090
        /*0204*/ 	.short	0x0100
        /*0206*/ 	.byte	0x07
	.zero		1


	//   ....[16]....
        /*0208*/ 	.word	0x000007d0
        /*020c*/ 	.word	0x000000ff
        /*0210*/ 	.word	0x00000078
        /*0214*/ 	.short	0x0100
        /*0216*/ 	.byte	0x07
	.zero		1


	//   ....[17]....
        /*0218*/ 	.word	0x000007e0
        /*021c*/ 	.word	0x000000ff
        /*0220*/ 	.word	0x00000098
        /*0224*/ 	.short	0x0100
        /*0226*/ 	.byte	0x07
	.zero		1


	//   ....[18]....
        /*0228*/ 	.word	0x000007f0
        /*022c*/ 	.word	0x000000ff
        /*0230*/ 	.word	0x00000080
        /*0234*/ 	.short	0x0100
        /*0236*/ 	.byte	0x07
	.zero		1


	//   ....[19]....
        /*0238*/ 	.word	0x00000800
        /*023c*/ 	.word	0x000000ff
        /*0240*/ 	.word	0x000000a0
        /*0244*/ 	.short	0x0100
        /*0246*/ 	.byte	0x07
	.zero		1


	//   ....[20]....
        /*0248*/ 	.word	0x00000810
        /*024c*/ 	.word	0x000000ff
        /*0250*/ 	.word	0x00000088
        /*0254*/ 	.short	0x0100
        /*0256*/ 	.byte	0x07
	.zero		1


	//   ....[21]....
        /*0258*/ 	.word	0x00000820
        /*025c*/ 	.word	0x000000ff
        /*0260*/ 	.word	0x000000a8
        /*0264*/ 	.short	0x0100
        /*0266*/ 	.byte	0x07
	.zero		1


	//   ....[22]....
        /*0268*/ 	.word	0x00000910
        /*026c*/ 	.word	0x000000ff
        /*0270*/ 	.word	0x000000b0
        /*0274*/ 	.short	0x0100
        /*0276*/ 	.byte	0x05
	.zero		1


	//   ....[23]....
        /*0278*/ 	.word	0x00000920
        /*027c*/ 	.word	0x000000ff
        /*0280*/ 	.word	0x000000b8
        /*0284*/ 	.short	0x0100
        /*0286*/ 	.byte	0x05
	.zero		1


	//   ....[24]....
        /*0288*/ 	.word	0x00000a60
        /*028c*/ 	.word	0x000000ff
        /*0290*/ 	.word	0x000000c0
        /*0294*/ 	.short	0x0100
        /*0296*/ 	.byte	0x05
	.zero		1


	//   ....[25]....
        /*0298*/ 	.word	0x00000a70
        /*029c*/ 	.word	0x000000ff
        /*02a0*/ 	.word	0x000000d0
        /*02a4*/ 	.short	0x0100
        /*02a6*/ 	.byte	0x05
	.zero		1


	//   ....[26]....
        /*02a8*/ 	.word	0x00000a80
        /*02ac*/ 	.word	0x000000ff
        /*02b0*/ 	.word	0x000000c8
        /*02b4*/ 	.short	0x0100
        /*02b6*/ 	.byte	0x05
	.zero		1


	//   ....[27]....
        /*02b8*/ 	.word	0x00000a90
        /*02bc*/ 	.word	0x000000ff
        /*02c0*/ 	.word	0x000000d8
        /*02c4*/ 	.short	0x0100
        /*02c6*/ 	.byte	0x05
	.zero		1


	//   ....[28]....
        /*02c8*/ 	.word	0x00000bc0
        /*02cc*/ 	.word	0x000000ff
        /*02d0*/ 	.word	0x000000e0
        /*02d4*/ 	.short	0x0100
        /*02d6*/ 	.byte	0x07
	.zero		1


	//   ....[29]....
        /*02d8*/ 	.word	0x00000bd0
        /*02dc*/ 	.word	0x000000ff
        /*02e0*/ 	.word	0x00000100
        /*02e4*/ 	.short	0x0100
        /*02e6*/ 	.byte	0x07
	.zero		1


	//   ....[30]....
        /*02e8*/ 	.word	0x00000be0
        /*02ec*/ 	.word	0x000000ff
        /*02f0*/ 	.word	0x000000e8
        /*02f4*/ 	.short	0x0100
        /*02f6*/ 	.byte	0x07
	.zero		1


	//   ....[31]....
        /*02f8*/ 	.word	0x00000bf0
        /*02fc*/ 	.word	0x000000ff
        /*0300*/ 	.word	0x00000108
        /*0304*/ 	.short	0x0100
        /*0306*/ 	.byte	0x07
	.zero		1


	//   ....[32]....
        /*0308*/ 	.word	0x00000c00
        /*030c*/ 	.word	0x000000ff
        /*0310*/ 	.word	0x000000f0
        /*0314*/ 	.short	0x0100
        /*0316*/ 	.byte	0x07
	.zero		1


	//   ....[33]....
        /*0318*/ 	.word	0x00000c10
        /*031c*/ 	.word	0x000000ff
        /*0320*/ 	.word	0x00000110
        /*0324*/ 	.short	0x0100
        /*0326*/ 	.byte	0x07
	.zero		1


	//   ....[34]....
        /*0328*/ 	.word	0x00000c20
        /*032c*/ 	.word	0x000000ff
        /*0330*/ 	.word	0x000000f8
        /*0334*/ 	.short	0x0100
        /*0336*/ 	.byte	0x07
	.zero		1


	//   ....[35]....
        /*0338*/ 	.word	0x00000c30
        /*033c*/ 	.word	0x000000ff
        /*0340*/ 	.word	0x00000118
        /*0344*/ 	.short	0x0100
        /*0346*/ 	.byte	0x07
	.zero		1


	//   ....[36]....
        /*0348*/ 	.word	0x00000d20
        /*034c*/ 	.word	0x000000ff
        /*0350*/ 	.word	0x00000120
        /*0354*/ 	.short	0x0100
        /*0356*/ 	.byte	0x05
	.zero		1


	//   ....[37]....
        /*0358*/ 	.word	0x00000d30
        /*035c*/ 	.word	0x000000ff
        /*0360*/ 	.word	0x00000130
        /*0364*/ 	.short	0x0100
        /*0366*/ 	.byte	0x05
	.zero		1


	//   ....[38]....
        /*0368*/ 	.word	0x00000d40
        /*036c*/ 	.word	0x000000ff
        /*0370*/ 	.word	0x00000128
        /*0374*/ 	.short	0x0100
        /*0376*/ 	.byte	0x05
	.zero		1


	//   ....[39]....
        /*0378*/ 	.word	0x00000d50
        /*037c*/ 	.word	0x000000ff
        /*0380*/ 	.word	0x00000138
        /*0384*/ 	.short	0x0100
        /*0386*/ 	.byte	0x05
	.zero		1


	//   ....[40]....
        /*0388*/ 	.word	0x00001630
        /*038c*/ 	.word	0x00000003
        /*0390*/ 	.word	0x00000130
        /*0394*/ 	.short	0x010a
        /*0396*/ 	.byte	0xff
	.zero		1


	//   ....[41]....
        /*0398*/ 	.word	0x00001660
        /*039c*/ 	.word	0x00000003
        /*03a0*/ 	.word	0x00000120
        /*03a4*/ 	.short	0x0101
        /*03a6*/ 	.byte	0xff
	.zero		1


	//   ....[42]....
        /*03a8*/ 	.word	0x00001730
        /*03ac*/ 	.word	0x000000ff
        /*03b0*/ 	.word	0x00000038
        /*03b4*/ 	.short	0x010a
        /*03b6*/ 	.byte	0x08
	.zero		1


	//   ....[43]....
        /*03b8*/ 	.word	0x000017d0
        /*03bc*/ 	.word	0x000000ff
        /*03c0*/ 	.word	0x00000038
        /*03c4*/ 	.short	0x010a
        /*03c6*/ 	.byte	0x21
	.zero		1


	//   ....[44]....
        /*03c8*/ 	.word	0x00001920
        /*03cc*/ 	.word	0x000000ff
        /*03d0*/ 	.word	0x00000038
        /*03d4*/ 	.short	0x010a
        /*03d6*/ 	.byte	0x08
	.zero		1


	//   ....[45]....
        /*03d8*/ 	.word	0x00001a30
        /*03dc*/ 	.word	0x000000ff
        /*03e0*/ 	.word	0x000000b8
        /*03e4*/ 	.short	0x0101
        /*03e6*/ 	.byte	0x04
	.zero		1


	//   ....[46]....
        /*03e8*/ 	.word	0x00001a50
        /*03ec*/ 	.word	0x000000ff
        /*03f0*/ 	.word	0x00000038
        /*03f4*/ 	.short	0x010a
        /*03f6*/ 	.byte	0x08
	.zero		1


	//   ....[47]....
        /*03f8*/ 	.word	0x00001ad0
        /*03fc*/ 	.word	0x000000ff
        /*0400*/ 	.word	0x00000038
        /*0404*/ 	.short	0x010a
        /*0406*/ 	.byte	0x11
	.zero		1


	//   ....[48]....
        /*0408*/ 	.word	0x00001c20
        /*040c*/ 	.word	0x000000ff
        /*0410*/ 	.word	0x00000038
        /*0414*/ 	.short	0x010a
        /*0416*/ 	.byte	0x08
	.zero		1


	//   ....[49]....
        /*0418*/ 	.word	0x00001d60
        /*041c*/ 	.word	0x00000002
        /*0420*/ 	.word	0x000000c0
        /*0424*/ 	.short	0x010a
        /*0426*/ 	.byte	0xff
	.zero		1


	//   ....[50]....
        /*0428*/ 	.word	0x00001e20
        /*042c*/ 	.word	0x00000002
        /*0430*/ 	.word	0x00000000
        /*0434*/ 	.short	0x0101
        /*0436*/ 	.byte	0xff
	.zero		1


	//   ....[51]....
        /*0438*/ 	.word	0x00002380
        /*043c*/ 	.word	0x000000ff
        /*0440*/ 	.word	0x00000000
        /*0444*/ 	.short	0x010a
        /*0446*/ 	.byte	0x05
	.zero		1


	//   ....[52]....
        /*0448*/ 	.word	0x00002410
        /*044c*/ 	.word	0x000000ff
        /*0450*/ 	.word	0x00000000
        /*0454*/ 	.short	0x010a
        /*0456*/ 	.byte	0x05
	.zero		1


	//   ....[53]....
        /*0458*/ 	.word	0x000024a0
        /*045c*/ 	.word	0x000000ff
        /*0460*/ 	.word	0x00000000
        /*0464*/ 	.short	0x010a
        /*0466*/ 	.byte	0x05
	.zero		1


	//   ....[54]....
        /*0468*/ 	.word	0x00002530
        /*046c*/ 	.word	0x000000ff
        /*0470*/ 	.word	0x00000000
        /*0474*/ 	.short	0x010a
        /*0476*/ 	.byte	0x05
	.zero		1


	//   ....[55]....
        /*0478*/ 	.word	0x000025c0
        /*047c*/ 	.word	0x000000ff
        /*0480*/ 	.word	0x00000000
        /*0484*/ 	.short	0x010a
        /*0486*/ 	.byte	0x05
	.zero		1


	//   ....[56]....
        /*0488*/ 	.word	0x00002650
        /*048c*/ 	.word	0x000000ff
        /*0490*/ 	.word	0x00000000
        /*0494*/ 	.short	0x010a
        /*0496*/ 	.byte	0x05
	.zero		1


	//   ....[57]....
        /*0498*/ 	.word	0x000026f0
        /*049c*/ 	.word	0x00000000
        /*04a0*/ 	.word	0x00000000
        /*04a4*/ 	.short	0x010a
        /*04a6*/ 	.byte	0xff
	.zero		1


	//   ....[58]....
        /*04a8*/ 	.word	0x00002810
        /*04ac*/ 	.word	0x00000000
        /*04b0*/ 	.word	0x00000120
        /*04b4*/ 	.short	0x010a
        /*04b6*/ 	.byte	0xff
	.zero		1


	//   ....[59]....
        /*04b8*/ 	.word	0x00002870
        /*04bc*/ 	.word	0x00000004
        /*04c0*/ 	.word	0x00000000
        /*04c4*/ 	.short	0x0101
        /*04c6*/ 	.byte	0xff
	.zero		1


	//   ....[60]....
        /*04c8*/ 	.word	0x00002890
        /*04cc*/ 	.word	0x000000ff
        /*04d0*/ 	.word	0x000000d0
        /*04d4*/ 	.short	0x010a
        /*04d6*/ 	.byte	0x05
	.zero		1


	//   ....[61]....
        /*04d8*/ 	.word	0x000029b0
        /*04dc*/ 	.word	0x00000000
        /*04e0*/ 	.word	0x000000c0
        /*04e4*/ 	.short	0x010a
        /*04e6*/ 	.byte	0xff
	.zero		1


	//   ....[62]....
        /*04e8*/ 	.word	0x00002ac0
        /*04ec*/ 	.word	0x00000000
        /*04f0*/ 	.word	0x00000000
        /*04f4*/ 	.short	0x0101
        /*04f6*/ 	.byte	0xff
	.zero		1


	//   ....[63]....
        /*04f8*/ 	.word	0x00002b50
        /*04fc*/ 	.word	0x000000ff
        /*0500*/ 	.word	0x000000d0
        /*0504*/ 	.short	0x0106
        /*0506*/ 	.byte	0x05
	.zero		1


	//   ....[64]....
        /*0508*/ 	.word	0x00002b70
        /*050c*/ 	.word	0x000000ff
        /*0510*/ 	.word	0x000000d0
        /*0514*/ 	.short	0x010a
        /*0516*/ 	.byte	0x05
	.zero		1


	//   ....[65]....
        /*0518*/ 	.word	0x00002c00
        /*051c*/ 	.word	0x000000ff
        /*0520*/ 	.word	0x000000d0
        /*0524*/ 	.short	0x0106
        /*0526*/ 	.byte	0x04
	.zero		1


	//   ....[66]....
        /*0528*/ 	.word	0x00002c40
        /*052c*/ 	.word	0x00000000
        /*0530*/ 	.word	0x000000d0
        /*0534*/ 	.short	0x010a
        /*0536*/ 	.byte	0xff
	.zero		1


	//   ....[67]....
        /*0538*/ 	.word	0x00003180
        /*053c*/ 	.word	0x00000000
        /*0540*/ 	.word	0x000000c0
        /*0544*/ 	.short	0x010a
        /*0546*/ 	.byte	0xff
	.zero		1


	//   ....[68]....
        /*0548*/ 	.word	0x00003290
        /*054c*/ 	.word	0x00000003
        /*0550*/ 	.word	0x00000000
        /*0554*/ 	.short	0x0101
        /*0556*/ 	.byte	0xff
	.zero		1


	//   ....[69]....
        /*0558*/ 	.word	0x000032a0
        /*055c*/ 	.word	0x000000ff
        /*0560*/ 	.word	0x00000000
        /*0564*/ 	.short	0x010a
        /*0566*/ 	.byte	0x06
	.zero		1


	//   ....[70]....
        /*0568*/ 	.word	0x000032c0
        /*056c*/ 	.word	0x000000ff
        /*0570*/ 	.word	0x00000100
        /*0574*/ 	.short	0x010a
        /*0576*/ 	.byte	0x07
	.zero		1


	//   ....[71]....
        /*0578*/ 	.word	0x00003390
        /*057c*/ 	.word	0x000000ff
        /*0580*/ 	.word	0x00000000
        /*0584*/ 	.short	0x010a
        /*0586*/ 	.byte	0x06
	.zero		1


	//   ....[72]....
        /*0588*/ 	.word	0x000034c0
        /*058c*/ 	.word	0x000000ff
        /*0590*/ 	.word	0x00000000
        /*0594*/ 	.short	0x010a
        /*0596*/ 	.byte	0x1a
	.zero		1


	//   ....[73]....
        /*0598*/ 	.word	0x00003760
        /*059c*/ 	.word	0x000000ff
        /*05a0*/ 	.word	0x00000000
        /*05a4*/ 	.short	0x010a
        /*05a6*/ 	.byte	0x06
	.zero		1


	//   ....[74]....
        /*05a8*/ 	.word	0x000037f0
        /*05ac*/ 	.word	0x000000ff
        /*05b0*/ 	.word	0x00000000
        /*05b4*/ 	.short	0x010a
        /*05b6*/ 	.byte	0x06
	.zero		1


	//   ....[75]....
        /*05b8*/ 	.word	0x00003880
        /*05bc*/ 	.word	0x000000ff
        /*05c0*/ 	.word	0x00000000
        /*05c4*/ 	.short	0x010a
        /*05c6*/ 	.byte	0x06
	.zero		1


	//   ....[76]....
        /*05c8*/ 	.word	0x00003910
        /*05cc*/ 	.word	0x000000ff
        /*05d0*/ 	.word	0x00000000
        /*05d4*/ 	.short	0x010a
        /*05d6*/ 	.byte	0x07
	.zero		1


	//   ....[77]....
        /*05d8*/ 	.word	0x00003d90
        /*05dc*/ 	.word	0x00000000
        /*05e0*/ 	.word	0x000000c0
        /*05e4*/ 	.short	0x010a
        /*05e6*/ 	.byte	0xff
	.zero		1


	//   ....[78]....
        /*05e8*/ 	.word	0x00003e50
        /*05ec*/ 	.word	0x00000000
        /*05f0*/ 	.word	0x00000000
        /*05f4*/ 	.short	0x0101
        /*05f6*/ 	.byte	0xff
	.zero		1


	//   ....[79]....
        /*05f8*/ 	.word	0x00004170
        /*05fc*/ 	.word	0x000000ff
        /*0600*/ 	.word	0x000000b8
        /*0604*/ 	.short	0x010a
        /*0606*/ 	.byte	0x07
	.zero		1


	//   ....[80]....
        /*0608*/ 	.word	0x00004360
        /*060c*/ 	.word	0x000000ff
        /*0610*/ 	.word	0x00000090
        /*0614*/ 	.short	0x010a
        /*0616*/ 	.byte	0x07
	.zero		1


	//   ....[81]....
        /*0618*/ 	.word	0x000044d0
        /*061c*/ 	.word	0x000000ff
        /*0620*/ 	.word	0x00000070
        /*0624*/ 	.short	0x010b
        /*0626*/ 	.byte	0x07
	.zero		1


	//   ....[82]....
        /*0628*/ 	.word	0x000044e0
        /*062c*/ 	.word	0x000000ff
        /*0630*/ 	.word	0x00000000
        /*0634*/ 	.short	0x0101
        /*0636*/ 	.byte	0x08
	.zero		1


	//   ....[83]....
        /*0638*/ 	.word	0x00004500
        /*063c*/ 	.word	0x000000ff
        /*0640*/ 	.word	0x00000098
        /*0644*/ 	.short	0x010a
        /*0646*/ 	.byte	0x07
	.zero		1


	//   ....[84]....
        /*0648*/ 	.word	0x00004660
        /*064c*/ 	.word	0x000000ff
        /*0650*/ 	.word	0x00000078
        /*0654*/ 	.short	0x010b
        /*0656*/ 	.byte	0x07
	.zero		1


	//   ....[85]....
        /*0658*/ 	.word	0x00004670
        /*065c*/ 	.word	0x000000ff
        /*0660*/ 	.word	0x00000000
        /*0664*/ 	.short	0x0101
        /*0666*/ 	.byte	0x08
	.zero		1


	//   ....[86]....
        /*0668*/ 	.word	0x00004680
        /*066c*/ 	.word	0x000000ff
        /*0670*/ 	.word	0x000000a0
        /*0674*/ 	.short	0x010a
        /*0676*/ 	.byte	0x07
	.zero		1


	//   ....[87]....
        /*0678*/ 	.word	0x00004820
        /*067c*/ 	.word	0x000000ff
        /*0680*/ 	.word	0x00000080
        /*0684*/ 	.short	0x010b
        /*0686*/ 	.byte	0x07
	.zero		1


	//   ....[88]....
        /*0688*/ 	.word	0x00004890
        /*068c*/ 	.word	0x000000ff
        /*0690*/ 	.word	0x00000000
        /*0694*/ 	.short	0x0101
        /*0696*/ 	.byte	0x08
	.zero		1


	//   ....[89]....
        /*0698*/ 	.word	0x000048c0
        /*069c*/ 	.word	0x000000ff
        /*06a0*/ 	.word	0x000000a8
        /*06a4*/ 	.short	0x010a
        /*06a6*/ 	.byte	0x07
	.zero		1


	//   ....[90]....
        /*06a8*/ 	.word	0x00004ad0
        /*06ac*/ 	.word	0x000000ff
        /*06b0*/ 	.word	0x00000088
        /*06b4*/ 	.short	0x010b
        /*06b6*/ 	.byte	0x07
	.zero		1


	//   ....[91]....
        /*06b8*/ 	.word	0x00004af0
        /*06bc*/ 	.word	0x000000ff
        /*06c0*/ 	.word	0x00000000
        /*06c4*/ 	.short	0x0101
        /*06c6*/ 	.byte	0x0d
	.zero		1


	//   ....[92]....
        /*06c8*/ 	.word	0x00004b20
        /*06cc*/ 	.word	0x000000ff
        /*06d0*/ 	.word	0x00000090
        /*06d4*/ 	.short	0x010a
        /*06d6*/ 	.byte	0x07
	.zero		1


	//   ....[93]....
        /*06d8*/ 	.word	0x00004b40
        /*06dc*/ 	.word	0x000000ff
        /*06e0*/ 	.word	0x00000098
        /*06e4*/ 	.short	0x010a
        /*06e6*/ 	.byte	0x07
	.zero		1


	//   ....[94]....
        /*06e8*/ 	.word	0x00004b60
        /*06ec*/ 	.word	0x000000ff
        /*06f0*/ 	.word	0x000000a0
        /*06f4*/ 	.short	0x010a
        /*06f6*/ 	.byte	0x07
	.zero		1


	//   ....[95]....
        /*06f8*/ 	.word	0x00004ba0
        /*06fc*/ 	.word	0x00000000
        /*0700*/ 	.word	0x000000a8
        /*0704*/ 	.short	0x010a
        /*0706*/ 	.byte	0xff
	.zero		1


	//   ....[96]....
        /*0708*/ 	.word	0x00004ed0
        /*070c*/ 	.word	0x00000000
        /*0710*/ 	.word	0x000000c0
        /*0714*/ 	.short	0x010a
        /*0716*/ 	.byte	0xff
	.zero		1


	//   ....[97]....
        /*0718*/ 	.word	0x00004fe0
        /*071c*/ 	.word	0x00000000
        /*0720*/ 	.word	0x00000000
        /*0724*/ 	.short	0x0101
        /*0726*/ 	.byte	0xff
	.zero		1


	//   ....[98]....
        /*0728*/ 	.word	0x00005a30
        /*072c*/ 	.word	0x000000ff
        /*0730*/ 	.word	0x00000070
        /*0734*/ 	.short	0x010a
        /*0736*/ 	.byte	0x30
	.zero		1


	//   ....[99]....
        /*0738*/ 	.word	0x00005a70
        /*073c*/ 	.word	0x00000058
        /*0740*/ 	.word	0x000000e0
        /*0744*/ 	.short	0x010a
        /*0746*/ 	.byte	0xff
	.zero		1


	//   ....[100]....
        /*0748*/ 	.word	0x00005b60
        /*074c*/ 	.word	0x000000ff
        /*0750*/ 	.word	0x00000070
        /*0754*/ 	.short	0x010a
        /*0756*/ 	.byte	0x30
	.zero		1


	//   ....[101]....
        /*0758*/ 	.word	0x00005c50
        /*075c*/ 	.word	0x00000058
        /*0760*/ 	.word	0x000000e0
        /*0764*/ 	.short	0x010a
        /*0766*/ 	.byte	0xff
	.zero		1


	//   ....[102]....
        /*0768*/ 	.word	0x00006420
        /*076c*/ 	.word	0x00000000
        /*0770*/ 	.word	0x00000000
        /*0774*/ 	.short	0x0101
        /*0776*/ 	.byte	0xff
	.zero		1


	//   ....[103]....
        /*0778*/ 	.word	0x00006430
        /*077c*/ 	.word	0x00000003
        /*0780*/ 	.word	0x00000070
        /*0784*/ 	.short	0x010a
        /*0786*/ 	.byte	0xff
	.zero		1


	//   ....[104]....
        /*0788*/ 	.word	0x00006510
        /*078c*/ 	.word	0x00000003
        /*0790*/ 	.word	0x00000070
        /*0794*/ 	.short	0x010a
        /*0796*/ 	.byte	0xff
	.zero		1


	//   ....[105]....
        /*0798*/ 	.word	0x00006d70
        /*079c*/ 	.word	0x0000005b
        /*07a0*/ 	.word	0x00000000
        /*07a4*/ 	.short	0x0101
        /*07a6*/ 	.byte	0xff
	.zero		1


	//   ....[106]....
        /*07a8*/ 	.word	0x00006d90
        /*07ac*/ 	.word	0x0000005c
        /*07b0*/ 	.word	0x00000070
        /*07b4*/ 	.short	0x010a
        /*07b6*/ 	.byte	0xff
	.zero		1


	//   ....[107]....
        /*07b8*/ 	.word	0x00006e60
        /*07bc*/ 	.word	0x0000005c
        /*07c0*/ 	.word	0x00000070
        /*07c4*/ 	.short	0x010a
        /*07c6*/ 	.byte	0xff
	.zero		1


	//   ....[108]....
        /*07c8*/ 	.word	0x000076c0
        /*07cc*/ 	.word	0x0000005b
        /*07d0*/ 	.word	0x00000000
        /*07d4*/ 	.short	0x0101
        /*07d6*/ 	.byte	0xff
	.zero		1


	//   ....[109]....
        /*07d8*/ 	.word	0x000076e0
        /*07dc*/ 	.word	0x0000005c
        /*07e0*/ 	.word	0x00000070
        /*07e4*/ 	.short	0x010a
        /*07e6*/ 	.byte	0xff
	.zero		1


	//   ....[110]....
        /*07e8*/ 	.word	0x000077b0
        /*07ec*/ 	.word	0x0000005c
        /*07f0*/ 	.word	0x00000070
        /*07f4*/ 	.short	0x010a
        /*07f6*/ 	.byte	0xff
	.zero		1


	//   ....[111]....
        /*07f8*/ 	.word	0x00007af0
        /*07fc*/ 	.word	0x000000ff
        /*0800*/ 	.word	0x00000000
        /*0804*/ 	.short	0x0101
        /*0806*/ 	.byte	0x05
	.zero		1


	//   ....[112]....
        /*0808*/ 	.word	0x00008070
        /*080c*/ 	.word	0x00000002
        /*0810*/ 	.word	0x00000000
        /*0814*/ 	.short	0x0101
        /*0816*/ 	.byte	0xff
	.zero		1


	//   ....[113]....
        /*0818*/ 	.word	0x000082e0
        /*081c*/ 	.word	0x000000ff
        /*0820*/ 	.word	0x00000000
        /*0824*/ 	.short	0x0101
        /*0826*/ 	.byte	0x04
	.zero		1


	//   ....[114]....
        /*0828*/ 	.word	0x00008300
        /*082c*/ 	.word	0x00000003
        /*0830*/ 	.word	0x00000130
        /*0834*/ 	.short	0x010a
        /*0836*/ 	.byte	0xff
	.zero		1


	//   ....[115]....
        /*0838*/ 	.word	0x00008360
        /*083c*/ 	.word	0x00000002
        /*0840*/ 	.word	0x00000038
        /*0844*/ 	.short	0x010a
        /*0846*/ 	.byte	0xff
	.zero		1


	//   ....[116]....
        /*0848*/ 	.word	0x000083c0
        /*084c*/ 	.word	0x00000002
        /*0850*/ 	.word	0x00000038
        /*0854*/ 	.short	0x010a
        /*0856*/ 	.byte	0xff
	.zero		1


	//   ....[117]....
        /*0858*/ 	.word	0x00008410
        /*085c*/ 	.word	0x00000002
        /*0860*/ 	.word	0x000000c0
        /*0864*/ 	.short	0x010a
        /*0866*/ 	.byte	0xff
	.zero		1


	//   ....[118]....
        /*0868*/ 	.word	0x00008470
        /*086c*/ 	.word	0x00000000
        /*0870*/ 	.word	0x00000000
        /*0874*/ 	.short	0x010a
        /*0876*/ 	.byte	0xff
	.zero		1


	//   ....[119]....
        /*0878*/ 	.word	0x000084d0
        /*087c*/ 	.word	0x00000000
        /*0880*/ 	.word	0x00000000
        /*0884*/ 	.short	0x010a
        /*0886*/ 	.byte	0xff
	.zero		1


	//   ....[120]....
        /*0888*/ 	.word	0x00008530
        /*088c*/ 	.word	0x00000000
        /*0890*/ 	.word	0x00000000
        /*0894*/ 	.short	0x010a
        /*0896*/ 	.byte	0xff
	.zero		1


	//   ....[121]....
        /*0898*/ 	.word	0x00008590
        /*089c*/ 	.word	0x00000000
        /*08a0*/ 	.word	0x00000000
        /*08a4*/ 	.short	0x010a
        /*08a6*/ 	.byte	0xff
	.zero		1


	//   ....[122]....
        /*08a8*/ 	.word	0x000085f0
        /*08ac*/ 	.word	0x00000000
        /*08b0*/ 	.word	0x00000000
        /*08b4*/ 	.short	0x010a
        /*08b6*/ 	.byte	0xff
	.zero		1


	//   ....[123]....
        /*08b8*/ 	.word	0x00008650
        /*08bc*/ 	.word	0x00000000
        /*08c0*/ 	.word	0x00000000
        /*08c4*/ 	.short	0x010a
        /*08c6*/ 	.byte	0xff
	.zero		1


	//   ....[124]....
        /*08c8*/ 	.word	0x000086a0
        /*08cc*/ 	.word	0x00000000
        /*08d0*/ 	.word	0x00000120
        /*08d4*/ 	.short	0x010a
        /*08d6*/ 	.byte	0xff
	.zero		1


	//   ....[125]....
        /*08d8*/ 	.word	0x00008700
        /*08dc*/ 	.word	0x00000000
        /*08e0*/ 	.word	0x000000d0
        /*08e4*/ 	.short	0x010a
        /*08e6*/ 	.byte	0xff
	.zero		1


	//   ....[126]....
        /*08e8*/ 	.word	0x00008750
        /*08ec*/ 	.word	0x00000000
        /*08f0*/ 	.word	0x000000c0
        /*08f4*/ 	.short	0x010a
        /*08f6*/ 	.byte	0xff
	.zero		1


	//   ....[127]....
        /*08f8*/ 	.word	0x000087b0
        /*08fc*/ 	.word	0x00000000
        /*0900*/ 	.word	0x000000d0
        /*0904*/ 	.short	0x010a
        /*0906*/ 	.byte	0xff
	.zero		1


	//   ....[128]....
        /*0908*/ 	.word	0x00008800
        /*090c*/ 	.word	0x00000000
        /*0910*/ 	.word	0x000000c0
        /*0914*/ 	.short	0x010a
        /*0916*/ 	.byte	0xff
	.zero		1


	//   ....[129]....
        /*0918*/ 	.word	0x00008860
        /*091c*/ 	.word	0x00000003
        /*0920*/ 	.word	0x00000100
        /*0924*/ 	.short	0x010a
        /*0926*/ 	.byte	0xff
	.zero		1


	//   ....[130]....
        /*0928*/ 	.word	0x000088c0
        /*092c*/ 	.word	0x00000000
        /*0930*/ 	.word	0x00000000
        /*0934*/ 	.short	0x010a
        /*0936*/ 	.byte	0xff
	.zero		1


	//   ....[131]....
        /*0938*/ 	.word	0x00008920
        /*093c*/ 	.word	0x00000000
        /*0940*/ 	.word	0x00000000
        /*0944*/ 	.short	0x010a
        /*0946*/ 	.byte	0xff
	.zero		1


	//   ....[132]....
        /*0948*/ 	.word	0x00008980
        /*094c*/ 	.word	0x00000000
        /*0950*/ 	.word	0x00000000
        /*0954*/ 	.short	0x010a
        /*0956*/ 	.byte	0xff
	.zero		1


	//   ....[133]....
        /*0958*/ 	.word	0x000089e0
        /*095c*/ 	.word	0x00000000
        /*0960*/ 	.word	0x00000000
        /*0964*/ 	.short	0x010a
        /*0966*/ 	.byte	0xff
	.zero		1


	//   ....[134]....
        /*0968*/ 	.word	0x00008a40
        /*096c*/ 	.word	0x00000000
        /*0970*/ 	.word	0x00000000
        /*0974*/ 	.short	0x010a
        /*0976*/ 	.byte	0xff
	.zero		1


	//   ....[135]....
        /*0978*/ 	.word	0x00008a90
        /*097c*/ 	.word	0x00000000
        /*0980*/ 	.word	0x000000c0
        /*0984*/ 	.short	0x010a
        /*0986*/ 	.byte	0xff
	.zero		1


	//   ....[136]....
        /*0988*/ 	.word	0x00008af0
        /*098c*/ 	.word	0x00000000
        /*0990*/ 	.word	0x000000b8
        /*0994*/ 	.short	0x010a
        /*0996*/ 	.byte	0xff
	.zero		1


	//   ....[137]....
        /*0998*/ 	.word	0x00008b50
        /*099c*/ 	.word	0x00000003
        /*09a0*/ 	.word	0x00000090
        /*09a4*/ 	.short	0x010a
        /*09a6*/ 	.byte	0xff
	.zero		1


	//   ....[138]....
        /*09a8*/ 	.word	0x00008bb0
        /*09ac*/ 	.word	0x00000003
        /*09b0*/ 	.word	0x00000098
        /*09b4*/ 	.short	0x010a
        /*09b6*/ 	.byte	0xff
	.zero		1


	//   ....[139]....
        /*09b8*/ 	.word	0x00008c10
        /*09bc*/ 	.word	0x00000003
        /*09c0*/ 	.word	0x000000a0
        /*09c4*/ 	.short	0x010a
        /*09c6*/ 	.byte	0xff
	.zero		1


	//   ....[140]....
        /*09c8*/ 	.word	0x00008c70
        /*09cc*/ 	.word	0x00000003
        /*09d0*/ 	.word	0x000000a8
        /*09d4*/ 	.short	0x010a
        /*09d6*/ 	.byte	0xff
	.zero		1


	//   ....[141]....
        /*09d8*/ 	.word	0x00008cd0
        /*09dc*/ 	.word	0x00000000
        /*09e0*/ 	.word	0x00000090
        /*09e4*/ 	.short	0x010a
        /*09e6*/ 	.byte	0xff
	.zero		1


	//   ....[142]....
        /*09e8*/ 	.word	0x00008d30
        /*09ec*/ 	.word	0x00000000
        /*09f0*/ 	.word	0x00000098
        /*09f4*/ 	.short	0x010a
        /*09f6*/ 	.byte	0xff
	.zero		1


	//   ....[143]....
        /*09f8*/ 	.word	0x00008d90
        /*09fc*/ 	.word	0x00000000
        /*0a00*/ 	.word	0x000000a0
        /*0a04*/ 	.short	0x010a
        /*0a06*/ 	.byte	0xff
	.zero		1


	//   ....[144]....
        /*0a08*/ 	.word	0x00008de0
        /*0a0c*/ 	.word	0x00000000
        /*0a10*/ 	.word	0x000000c0
        /*0a14*/ 	.short	0x010a
        /*0a16*/ 	.byte	0xff
	.zero		1


	//   ....[145]....
        /*0a18*/ 	.word	0x00008e40
        /*0a1c*/ 	.word	0x00000000
        /*0a20*/ 	.word	0x00000070
        /*0a24*/ 	.short	0x010a
        /*0a26*/ 	.byte	0xff
	.zero		1


	//   ....[146]....
        /*0a28*/ 	.word	0x00008e90
        /*0a2c*/ 	.word	0x00000058
        /*0a30*/ 	.word	0x000000e0
        /*0a34*/ 	.short	0x010a
        /*0a36*/ 	.byte	0xff
	.zero		1


	//   ....[147]....
        /*0a38*/ 	.word	0x00008ee0
        /*0a3c*/ 	.word	0x00000003
        /*0a40*/ 	.word	0x00000070
        /*0a44*/ 	.short	0x010a
        /*0a46*/ 	.byte	0xff
	.zero		1


	//   ....[148]....
        /*0a48*/ 	.word	0x00008f30
        /*0a4c*/ 	.word	0x0000005c
        /*0a50*/ 	.word	0x00000070
        /*0a54*/ 	.short	0x010a
        /*0a56*/ 	.byte	0xff
	.zero		1


	//   ....[149]....
        /*0a58*/ 	.word	0x00008f80
        /*0a5c*/ 	.word	0x0000005c
        /*0a60*/ 	.word	0x00000070
        /*0a64*/ 	.short	0x010a
        /*0a66*/ 	.byte	0xff
	.zero		1


	//----- nvinfo : EIATTR_NUM_MBARRIERS
	.align		4
.L_47:
        /*0a68*/ 	.byte	0x03, 0x38
        /*0a6a*/ 	.short	0x0028


	//----- nvinfo : EIATTR_EXIT_INSTR_OFFSETS
	.align		4
        /*0a6c*/ 	.byte	0x04, 0x1c
        /*0a6e*/ 	.short	(.L_49 - .L_48)


	//   ....[0]....
.L_48:
        /*0a70*/ 	.word	0x00002720


	//   ....[1]....
        /*0a74*/ 	.word	0x00002c10


	//   ....[2]....
        /*0a78*/ 	.word	0x00002c70


	//   ....[3]....
        /*0a7c*/ 	.word	0x00003b70


	//   ....[4]....
        /*0a80*/ 	.word	0x00004bd0


	//   ....[5]....
        /*0a84*/ 	.word	0x00004c10


	//   ....[6]....
        /*0a88*/ 	.word	0x000081d0


	//   ....[7]....
        /*0a8c*/ 	.word	0x00008250


	//   ....[8]....
        /*0a90*/ 	.word	0x00008280


	//   ....[9]....
        /*0a94*/ 	.word	0x000082f0


	//----- nvinfo : EIATTR_MAX_THREADS
	.align		4
.L_49:
        /*0a98*/ 	.byte	0x04, 0x05
        /*0a9a*/ 	.short	(.L_51 - .L_50)
.L_50:
        /*0a9c*/ 	.word	0x00000100
        /*0aa0*/ 	.word	0x00000001
        /*0aa4*/ 	.word	0x00000001


	//----- nvinfo : EIATTR_CRS_STACK_SIZE
	.align		4
.L_51:
        /*0aa8*/ 	.byte	0x04, 0x1e
        /*0aaa*/ 	.short	(.L_53 - .L_52)
.L_52:
        /*0aac*/ 	.word	0x00000000


	//----- nvinfo : EIATTR_CBANK_PARAM_SIZE
	.align		4
.L_53:
        /*0ab0*/ 	.byte	0x03, 0x19
        /*0ab2*/ 	.short	0x0800


	//----- nvinfo : EIATTR_PARAM_CBANK
	.align		4
        /*0ab4*/ 	.byte	0x04, 0x0a
        /*0ab6*/ 	.short	(.L_55 - .L_54)
	.align		4
.L_54:
        /*0ab8*/ 	.word	index@(.nv.constant0._ZN7cutlass13device_kernelINS_4gemm6kernel13GemmUniversalIN4cute5tupleIJiiiiEEENS1_10collective13CollectiveMmaINS1_35MainloopSm100TmaUmmaWarpSpecializedILi7ELi2ELi4ENS5_IJNS4_1CILi1EEESB_SB_EEEEENS5_IJNSA_ILi128EEENSA_ILi64EEENSA_ILi32EEEEEENS_10tfloat32_tENS5_IJlSB_lEEESI_SJ_NS4_8TiledMMAINS4_8MMA_AtomIJNS4_17SM100_MMA_TF32_SSISI_SI_fLi128ELi64ELNS4_4UMMA5MajorE0ELSO_0ELNSN_7ScaleInE0ELSP_0EEEEEENS4_6LayoutISC_NS5_IJNSA_ILi0EEEST_ST_EEEEENS5_IJNS4_10UnderscoreESW_SW_EEEEENS4_13SM90_TMA_LOADENS4_14ComposedLayoutINS4_7SwizzleILi3ELi4ELi3EEENS4_18smem_ptr_flag_bitsILi32EEENSS_INS5_IJNSA_ILi8EEESG_EEENS5_IJSG_SB_EEEEEEEvNS4_8identityESZ_S19_vS1A_EENS_8epilogue10collective18CollectiveEpilogueINS1C_23Sm100TmaWarpSpecializedILi4ELi2ELi16ELb1ELb0EEEJSH_NS5_IJNSS_ISE_SB_EENSS_INSA_ILi16EEESB_EEEEESI_SJ_SI_SJ_NS1C_6fusion15FusionCallbacksIS1G_NS1L_17LinearCombinationISI_fSI_fLNS_15FloatRoundStyleE2EEESH_S1K_JEEENS4_5SM1004TMEM4LOAD26SM100_TMEM_LOAD_32dp32b16xESZ_NS10_INS11_ILi2ELi4ELi3EEES14_NSS_INS5_IJS15_S1I_EEENS5_IJS1I_SB_EEEEEEENS4_39AutoVectorizingCopyWithAssumedAlignmentILi128EEENS4_14SM90_TMA_STOREES1Z_S21_S21_EEEvvEEEEvNT_6ParamsE)
        /*0abc*/ 	.short	0x0380
        /*0abe*/ 	.short	0x0800


	//----- nvinfo : EIATTR_SW_WAR
	.align		4
.L_55:
        /*0ac0*/ 	.byte	0x04, 0x36
        /*0ac2*/ 	.short	(.L_57 - .L_56)
.L_56:
        /*0ac4*/ 	.word	0x00000008
.L_57:


//--------------------- .nv.callgraph             --------------------------
	.section	.nv.callgraph,"",@"SHT_CUDA_CALLGRAPH"
	.align	4
	.sectionentsize	8
	.align		4
        /*0000*/ 	.word	0x00000000
	.align		4
        /*0004*/ 	.word	0xffffffff
	.align		4
        /*0008*/ 	.word	index@(_ZN7cutlass13device_kernelINS_4gemm6kernel13GemmUniversalIN4cute5tupleIJiiiiEEENS1_10collective13CollectiveMmaINS1_35MainloopSm100TmaUmmaWarpSpecializedILi7ELi2ELi4ENS5_IJNS4_1CILi1EEESB_SB_EEEEENS5_IJNSA_ILi128EEENSA_ILi64EEENSA_ILi32EEEEEENS_10tfloat32_tENS5_IJlSB_lEEESI_SJ_NS4_8TiledMMAINS4_8MMA_AtomIJNS4_17SM100_MMA_TF32_SSISI_SI_fLi128ELi64ELNS4_4UMMA5MajorE0ELSO_0ELNSN_7ScaleInE0ELSP_0EEEEEENS4_6LayoutISC_NS5_IJNSA_ILi0EEEST_ST_EEEEENS5_IJNS4_10UnderscoreESW_SW_EEEEENS4_13SM90_TMA_LOADENS4_14ComposedLayoutINS4_7SwizzleILi3ELi4ELi3EEENS4_18smem_ptr_flag_bitsILi32EEENSS_INS5_IJNSA_ILi8EEESG_EEENS5_IJSG_SB_EEEEEEEvNS4_8identityESZ_S19_vS1A_EENS_8epilogue10collective18CollectiveEpilogueINS1C_23Sm100TmaWarpSpecializedILi4ELi2ELi16ELb1ELb0EEEJSH_NS5_IJNSS_ISE_SB_EENSS_INSA_ILi16EEESB_EEEEESI_SJ_SI_SJ_NS1C_6fusion15FusionCallbacksIS1G_NS1L_17LinearCombinationISI_fSI_fLNS_15FloatRoundStyleE2EEESH_S1K_JEEENS4_5SM1004TMEM4LOAD26SM100_TMEM_LOAD_32dp32b16xESZ_NS10_INS11_ILi2ELi4ELi3EEES14_NSS_INS5_IJS15_S1I_EEENS5_IJS1I_SB_EEEEEEENS4_39AutoVectorizingCopyWithAssumedAlignmentILi128EEENS4_14SM90_TMA_STOREES1Z_S21_S21_EEEvvEEEEvNT_6ParamsE)
	.align		4
        /*000c*/ 	.word	index@(__assertfail)
	.align		4
        /*0010*/ 	.word	0x00000000
	.align		4
        /*0014*/ 	.word	0xfffffffe
	.align		4
        /*0018*/ 	.word	0x00000000
	.align		4
        /*001c*/ 	.word	0xfffffffd
	.align		4
        /*0020*/ 	.word	0x00000000
	.align		4
        /*0024*/ 	.word	0xfffffffc


//--------------------- .nv.constant4             --------------------------
	.section	.nv.constant4,"a",@progbits
	.align	8
	.align		8
.nv.constant4:
        /*0000*/ 	.dword	__assertfail
	.align		8
        /*0008*/ 	.dword	__unnamed_1
	.align		8
        /*0010*/ 	.dword	__unnamed_2
	.align		8
        /*0018*/ 	.dword	_ZN40_INTERNAL_87600fd8_4_k_cu_5db77986_181904cuda3std3__45__cpo5beginE
	.align		8
        /*0020*/ 	.dword	_ZN40_INTERNAL_87600fd8_4_k_cu_5db77986_181904cuda3std3__45__cpo3endE
	.align		8
        /*0028*/ 	.dword	_ZN40_INTERNAL_87600fd8_4_k_cu_5db77986_181904cuda3std3__45__cpo6cbeginE
	.align		8
        /*0030*/ 	.dword	_ZN40_INTERNAL_87600fd8_4_k_cu_5db77986_181904cuda3std3__45__cpo4cendE
	.align		8
        /*0038*/ 	.dword	_ZN40_INTERNAL_87600fd8_4_k_cu_5db77986_181904cuda3std3__442_GLOBAL__N__87600fd8_4_k_cu_5db77986_181906ignoreE
	.align		8
        /*0040*/ 	.dword	_ZN40_INTERNAL_87600fd8_4_k_cu_5db77986_181904cuda3std3__419piecewise_constructE
	.align		8
        /*0048*/ 	.dword	_ZN40_INTERNAL_87600fd8_4_k_cu_5db77986_181904cuda3std3__48in_placeE
	.align		8
        /*0050*/ 	.dword	_ZN40_INTERNAL_87600fd8_4_k_cu_5db77986_181904cuda3std6ranges3__45__cpo4swapE
	.align		8
        /*0058*/ 	.dword	_ZN40_INTERNAL_87600fd8_4_k_cu_5db77986_181904cuda3std6ranges3__45__cpo9iter_moveE
	.align		8
        /*0060*/ 	.dword	_ZN40_INTERNAL_87600fd8_4_k_cu_5db77986_181904cute7productE
	.align		8
        /*0068*/ 	.dword	_ZN40_INTERNAL_87600fd8_4_k_cu_5db77986_181904cute1_E
	.align		8
        /*0070*/ 	.dword	$str$25
	.align		8
        /*0078*/ 	.dword	$str$26
	.align		8
        /*0080*/ 	.dword	$str$27
	.align		8
        /*0088*/ 	.dword	$str$28


//--------------------- .text._ZN7cutlass13device_kernelINS_4gemm6kernel13GemmUniversalIN4cute5tupleIJiiiiEEENS1_10collective13CollectiveMmaINS1_35MainloopSm100TmaUmmaWarpSpecializedILi7ELi2ELi4ENS5_IJNS4_1CILi1EEESB_SB_EEEEENS5_IJNSA_ILi128EEENSA_ILi64EEENSA_ILi32EEEEEENS_10tfloat32_tENS5_IJlSB_lEEESI_SJ_NS4_8TiledMMAINS4_8MMA_AtomIJNS4_17SM100_MMA_TF32_SSISI_SI_fLi128ELi64ELNS4_4UMMA5MajorE0ELSO_0ELNSN_7ScaleInE0ELSP_0EEEEEENS4_6LayoutISC_NS5_IJNSA_ILi0EEEST_ST_EEEEENS5_IJNS4_10UnderscoreESW_SW_EEEEENS4_13SM90_TMA_LOADENS4_14ComposedLayoutINS4_7SwizzleILi3ELi4ELi3EEENS4_18smem_ptr_flag_bitsILi32EEENSS_INS5_IJNSA_ILi8EEESG_EEENS5_IJSG_SB_EEEEEEEvNS4_8identityESZ_S19_vS1A_EENS_8epilogue10collective18CollectiveEpilogueINS1C_23Sm100TmaWarpSpecializedILi4ELi2ELi16ELb1ELb0EEEJSH_NS5_IJNSS_ISE_SB_EENSS_INSA_ILi16EEESB_EEEEESI_SJ_SI_SJ_NS1C_6fusion15FusionCallbacksIS1G_NS1L_17LinearCombinationISI_fSI_fLNS_15FloatRoundStyleE2EEESH_S1K_JEEENS4_5SM1004TMEM4LOAD26SM100_TMEM_LOAD_32dp32b16xESZ_NS10_INS11_ILi2ELi4ELi3EEES14_NSS_INS5_IJS15_S1I_EEENS5_IJS1I_SB_EEEEEEENS4_39AutoVectorizingCopyWithAssumedAlignmentILi128EEENS4_14SM90_TMA_STOREES1Z_S21_S21_EEEvvEEEEvNT_6ParamsE --------------------------
	.section	.text._ZN7cutlass13device_kernelINS_4gemm6kernel13GemmUniversalIN4cute5tupleIJiiiiEEENS1_10collective13CollectiveMmaINS1_35MainloopSm100TmaUmmaWarpSpecializedILi7ELi2ELi4ENS5_IJNS4_1CILi1EEESB_SB_EEEEENS5_IJNSA_ILi128EEENSA_ILi64EEENSA_ILi32EEEEEENS_10tfloat32_tENS5_IJlSB_lEEESI_SJ_NS4_8TiledMMAINS4_8MMA_AtomIJNS4_17SM100_MMA_TF32_SSISI_SI_fLi128ELi64ELNS4_4UMMA5MajorE0ELSO_0ELNSN_7ScaleInE0ELSP_0EEEEEENS4_6LayoutISC_NS5_IJNSA_ILi0EEEST_ST_EEEEENS5_IJNS4_10UnderscoreESW_SW_EEEEENS4_13SM90_TMA_LOADENS4_14ComposedLayoutINS4_7SwizzleILi3ELi4ELi3EEENS4_18smem_ptr_flag_bitsILi32EEENSS_INS5_IJNSA_ILi8EEESG_EEENS5_IJSG_SB_EEEEEEEvNS4_8identityESZ_S19_vS1A_EENS_8epilogue10collective18CollectiveEpilogueINS1C_23Sm100TmaWarpSpecializedILi4ELi2ELi16ELb1ELb0EEEJSH_NS5_IJNSS_ISE_SB_EENSS_INSA_ILi16EEESB_EEEEESI_SJ_SI_SJ_NS1C_6fusion15FusionCallbacksIS1G_NS1L_17LinearCombinationISI_fSI_fLNS_15FloatRoundStyleE2EEESH_S1K_JEEENS4_5SM1004TMEM4LOAD26SM100_TMEM_LOAD_32dp32b16xESZ_NS10_INS11_ILi2ELi4ELi3EEES14_NSS_INS5_IJS15_S1I_EEENS5_IJS1I_SB_EEEEEEENS4_39AutoVectorizingCopyWithAssumedAlignmentILi128EEENS4_14SM90_TMA_STOREES1Z_S21_S21_EEEvvEEEEvNT_6ParamsE,"ax",@progbits
	.align	128
.text._ZN7cutlass13device_kernelINS_4gemm6kernel13GemmUniversalIN4cute5tupleIJiiiiEEENS1_10collective13CollectiveMmaINS1_35MainloopSm100TmaUmmaWarpSpecializedILi7ELi2ELi4ENS5_IJNS4_1CILi1EEESB_SB_EEEEENS5_IJNSA_ILi128EEENSA_ILi64EEENSA_ILi32EEEEEENS_10tfloat32_tENS5_IJlSB_lEEESI_SJ_NS4_8TiledMMAINS4_8MMA_AtomIJNS4_17SM100_MMA_TF32_SSISI_SI_fLi128ELi64ELNS4_4UMMA5MajorE0ELSO_0ELNSN_7ScaleInE0ELSP_0EEEEEENS4_6LayoutISC_NS5_IJNSA_ILi0EEEST_ST_EEEEENS5_IJNS4_10UnderscoreESW_SW_EEEEENS4_13SM90_TMA_LOADENS4_14ComposedLayoutINS4_7SwizzleILi3ELi4ELi3EEENS4_18smem_ptr_flag_bitsILi32EEENSS_INS5_IJNSA_ILi8EEESG_EEENS5_IJSG_SB_EEEEEEEvNS4_8identityESZ_S19_vS1A_EENS_8epilogue10collective18CollectiveEpilogueINS1C_23Sm100TmaWarpSpecializedILi4ELi2ELi16ELb1ELb0EEEJSH_NS5_IJNSS_ISE_SB_EENSS_INSA_ILi16EEESB_EEEEESI_SJ_SI_SJ_NS1C_6fusion15FusionCallbacksIS1G_NS1L_17LinearCombinationISI_fSI_fLNS_15FloatRoundStyleE2EEESH_S1K_JEEENS4_5SM1004TMEM4LOAD26SM100_TMEM_LOAD_32dp32b16xESZ_NS10_INS11_ILi2ELi4ELi3EEES14_NSS_INS5_IJS15_S1I_EEENS5_IJS1I_SB_EEEEEEENS4_39AutoVectorizingCopyWithAssumedAlignmentILi128EEENS4_14SM90_TMA_STOREES1Z_S21_S21_EEEvvEEEEvNT_6ParamsE:
        .type           _ZN7cutlass13device_kernelINS_4gemm6kernel13GemmUniversalIN4cute5tupleIJiiiiEEENS1_10collective13CollectiveMmaINS1_35MainloopSm100TmaUmmaWarpSpecializedILi7ELi2ELi4ENS5_IJNS4_1CILi1EEESB_SB_EEEEENS5_IJNSA_ILi128EEENSA_ILi64EEENSA_ILi32EEEEEENS_10tfloat32_tENS5_IJlSB_lEEESI_SJ_NS4_8TiledMMAINS4_8MMA_AtomIJNS4_17SM100_MMA_TF32_SSISI_SI_fLi128ELi64ELNS4_4UMMA5MajorE0ELSO_0ELNSN_7ScaleInE0ELSP_0EEEEEENS4_6LayoutISC_NS5_IJNSA_ILi0EEEST_ST_EEEEENS5_IJNS4_10UnderscoreESW_SW_EEEEENS4_13SM90_TMA_LOADENS4_14ComposedLayoutINS4_7SwizzleILi3ELi4ELi3EEENS4_18smem_ptr_flag_bitsILi32EEENSS_INS5_IJNSA_ILi8EEESG_EEENS5_IJSG_SB_EEEEEEEvNS4_8identityESZ_S19_vS1A_EENS_8epilogue10collective18CollectiveEpilogueINS1C_23Sm100TmaWarpSpecializedILi4ELi2ELi16ELb1ELb0EEEJSH_NS5_IJNSS_ISE_SB_EENSS_INSA_ILi16EEESB_EEEEESI_SJ_SI_SJ_NS1C_6fusion15FusionCallbacksIS1G_NS1L_17LinearCombinationISI_fSI_fLNS_15FloatRoundStyleE2EEESH_S1K_JEEENS4_5SM1004TMEM4LOAD26SM100_TMEM_LOAD_32dp32b16xESZ_NS10_INS11_ILi2ELi4ELi3EEES14_NSS_INS5_IJS15_S1I_EEENS5_IJS1I_SB_EEEEEEENS4_39AutoVectorizingCopyWithAssumedAlignmentILi128EEENS4_14SM90_TMA_STOREES1Z_S21_S21_EEEvvEEEEvNT_6ParamsE,@function
        .size           _ZN7cutlass13device_kernelINS_4gemm6kernel13GemmUniversalIN4cute5tupleIJiiiiEEENS1_10collective13CollectiveMmaINS1_35MainloopSm100TmaUmmaWarpSpecializedILi7ELi2ELi4ENS5_IJNS4_1CILi1EEESB_SB_EEEEENS5_IJNSA_ILi128EEENSA_ILi64EEENSA_ILi32EEEEEENS_10tfloat32_tENS5_IJlSB_lEEESI_SJ_NS4_8TiledMMAINS4_8MMA_AtomIJNS4_17SM100_MMA_TF32_SSISI_SI_fLi128ELi64ELNS4_4UMMA5MajorE0ELSO_0ELNSN_7ScaleInE0ELSP_0EEEEEENS4_6LayoutISC_NS5_IJNSA_ILi0EEEST_ST_EEEEENS5_IJNS4_10UnderscoreESW_SW_EEEEENS4_13SM90_TMA_LOADENS4_14ComposedLayoutINS4_7SwizzleILi3ELi4ELi3EEENS4_18smem_ptr_flag_bitsILi32EEENSS_INS5_IJNSA_ILi8EEESG_EEENS5_IJSG_SB_EEEEEEEvNS4_8identityESZ_S19_vS1A_EENS_8epilogue10collective18CollectiveEpilogueINS1C_23Sm100TmaWarpSpecializedILi4ELi2ELi16ELb1ELb0EEEJSH_NS5_IJNSS_ISE_SB_EENSS_INSA_ILi16EEESB_EEEEESI_SJ_SI_SJ_NS1C_6fusion15FusionCallbacksIS1G_NS1L_17LinearCombinationISI_fSI_fLNS_15FloatRoundStyleE2EEESH_S1K_JEEENS4_5SM1004TMEM4LOAD26SM100_TMEM_LOAD_32dp32b16xESZ_NS10_INS11_ILi2ELi4ELi3EEES14_NSS_INS5_IJS15_S1I_EEENS5_IJS1I_SB_EEEEEEENS4_39AutoVectorizingCopyWithAssumedAlignmentILi128EEENS4_14SM90_TMA_STOREES1Z_S21_S21_EEEvvEEEEvNT_6ParamsE,(.L_x_185 - _ZN7cutlass13device_kernelINS_4gemm6kernel13GemmUniversalIN4cute5tupleIJiiiiEEENS1_10collective13CollectiveMmaINS1_35MainloopSm100TmaUmmaWarpSpecializedILi7ELi2ELi4ENS5_IJNS4_1CILi1EEESB_SB_EEEEENS5_IJNSA_ILi128EEENSA_ILi64EEENSA_ILi32EEEEEENS_10tfloat32_tENS5_IJlSB_lEEESI_SJ_NS4_8TiledMMAINS4_8MMA_AtomIJNS4_17SM100_MMA_TF32_SSISI_SI_fLi128ELi64ELNS4_4UMMA5MajorE0ELSO_0ELNSN_7ScaleInE0ELSP_0EEEEEENS4_6LayoutISC_NS5_IJNSA_ILi0EEEST_ST_EEEEENS5_IJNS4_10UnderscoreESW_SW_EEEEENS4_13SM90_TMA_LOADENS4_14ComposedLayoutINS4_7SwizzleILi3ELi4ELi3EEENS4_18smem_ptr_flag_bitsILi32EEENSS_INS5_IJNSA_ILi8EEESG_EEENS5_IJSG_SB_EEEEEEEvNS4_8identityESZ_S19_vS1A_EENS_8epilogue10collective18CollectiveEpilogueINS1C_23Sm100TmaWarpSpecializedILi4ELi2ELi16ELb1ELb0EEEJSH_NS5_IJNSS_ISE_SB_EENSS_INSA_ILi16EEESB_EEEEESI_SJ_SI_SJ_NS1C_6fusion15FusionCallbacksIS1G_NS1L_17LinearCombinationISI_fSI_fLNS_15FloatRoundStyleE2EEESH_S1K_JEEENS4_5SM1004TMEM4LOAD26SM100_TMEM_LOAD_32dp32b16xESZ_NS10_INS11_ILi2ELi4ELi3EEES14_NSS_INS5_IJS15_S1I_EEENS5_IJS1I_SB_EEEEEEENS4_39AutoVectorizingCopyWithAssumedAlignmentILi128EEENS4_14SM90_TMA_STOREES1Z_S21_S21_EEEvvEEEEvNT_6ParamsE)
        .other          _ZN7cutlass13device_kernelINS_4gemm6kernel13GemmUniversalIN4cute5tupleIJiiiiEEENS1_10collective13CollectiveMmaINS1_35MainloopSm100TmaUmmaWarpSpecializedILi7ELi2ELi4ENS5_IJNS4_1CILi1EEESB_SB_EEEEENS5_IJNSA_ILi128EEENSA_ILi64EEENSA_ILi32EEEEEENS_10tfloat32_tENS5_IJlSB_lEEESI_SJ_NS4_8TiledMMAINS4_8MMA_AtomIJNS4_17SM100_MMA_TF32_SSISI_SI_fLi128ELi64ELNS4_4UMMA5MajorE0ELSO_0ELNSN_7ScaleInE0ELSP_0EEEEEENS4_6LayoutISC_NS5_IJNSA_ILi0EEEST_ST_EEEEENS5_IJNS4_10UnderscoreESW_SW_EEEEENS4_13SM90_TMA_LOADENS4_14ComposedLayoutINS4_7SwizzleILi3ELi4ELi3EEENS4_18smem_ptr_flag_bitsILi32EEENSS_INS5_IJNSA_ILi8EEESG_EEENS5_IJSG_SB_EEEEEEEvNS4_8identityESZ_S19_vS1A_EENS_8epilogue10collective18CollectiveEpilogueINS1C_23Sm100TmaWarpSpecializedILi4ELi2ELi16ELb1ELb0EEEJSH_NS5_IJNSS_ISE_SB_EENSS_INSA_ILi16EEESB_EEEEESI_SJ_SI_SJ_NS1C_6fusion15FusionCallbacksIS1G_NS1L_17LinearCombinationISI_fSI_fLNS_15FloatRoundStyleE2EEESH_S1K_JEEENS4_5SM1004TMEM4LOAD26SM100_TMEM_LOAD_32dp32b16xESZ_NS10_INS11_ILi2ELi4ELi3EEES14_NSS_INS5_IJS15_S1I_EEENS5_IJS1I_SB_EEEEEEENS4_39AutoVectorizingCopyWithAssumedAlignmentILi128EEENS4_14SM90_TMA_STOREES1Z_S21_S21_EEEvvEEEEvNT_6ParamsE,@"STO_CUDA_ENTRY STV_DEFAULT"
_ZN7cutlass13device_kernelINS_4gemm6kernel13GemmUniversalIN4cute5tupleIJiiiiEEENS1_10collective13CollectiveMmaINS1_35MainloopSm100TmaUmmaWarpSpecializedILi7ELi2ELi4ENS5_IJNS4_1CILi1EEESB_SB_EEEEENS5_IJNSA_ILi128EEENSA_ILi64EEENSA_ILi32EEEEEENS_10tfloat32_tENS5_IJlSB_lEEESI_SJ_NS4_8TiledMMAINS4_8MMA_AtomIJNS4_17SM100_MMA_TF32_SSISI_SI_fLi128ELi64ELNS4_4UMMA5MajorE0ELSO_0ELNSN_7ScaleInE0ELSP_0EEEEEENS4_6LayoutISC_NS5_IJNSA_ILi0EEEST_ST_EEEEENS5_IJNS4_10UnderscoreESW_SW_EEEEENS4_13SM90_TMA_LOADENS4_14ComposedLayoutINS4_7SwizzleILi3ELi4ELi3EEENS4_18smem_ptr_flag_bitsILi32EEENSS_INS5_IJNSA_ILi8EEESG_EEENS5_IJSG_SB_EEEEEEEvNS4_8identityESZ_S19_vS1A_EENS_8epilogue10collective18CollectiveEpilogueINS1C_23Sm100TmaWarpSpecializedILi4ELi2ELi16ELb1ELb0EEEJSH_NS5_IJNSS_ISE_SB_EENSS_INSA_ILi16EEESB_EEEEESI_SJ_SI_SJ_NS1C_6fusion15FusionCallbacksIS1G_NS1L_17LinearCombinationISI_fSI_fLNS_15FloatRoundStyleE2EEESH_S1K_JEEENS4_5SM1004TMEM4LOAD26SM100_TMEM_LOAD_32dp32b16xESZ_NS10_INS11_ILi2ELi4ELi3EEES14_NSS_INS5_IJS15_S1I_EEENS5_IJS1I_SB_EEEEEEENS4_39AutoVectorizingCopyWithAssumedAlignmentILi128EEENS4_14SM90_TMA_STOREES1Z_S21_S21_EEEvvEEEEvNT_6ParamsE:
[----:B------:R-:W1:Y:S01]  /*0000*/  LDC R1, c[0x0][0x37c] ;  /* 0x0000df00ff017b82 */ /* 0x000e620000000800 */
[----:B------:R-:W2:Y:S01]  /*0010*/  S2R R81, SR_TID.X ;  /* 0x0000000000517919 */ /* 0x000ea20000002100 */
[----:B------:R-:W3:Y:S01]  /*0020*/  LDCU.64 UR4, c[0x0][0x890] ;  /* 0x00011200ff0477ac */ /* 0x000ee20008000a00 */
[----:B------:R-:W-:Y:S02]  /*0030*/  PRMT R67, RZ, 0x7610, R67 ;  /* 0x00007610ff437816 */ /* 0x000fe40000000043 */
[----:B------:R-:W-:Y:S01]  /*0040*/  ELECT P5, URZ, PT ;  /* 0x0000000000ff782f */ /* 0x000fe200038a0000 */
[----:B------:R-:W4:Y:S01]  /*0050*/  LDCU.64 UR46, c[0x0][0x358] ;  /* 0x00006b00ff2e77ac */ /* 0x000f220008000a00 */
[----:B---3--:R-:W-:-:S04]  /*0060*/  UISETP.NE.U32.AND UP0, UPT, UR4, URZ, UPT ;  /* 0x000000ff0400728c */ /* 0x008fc8000bf05070 */
[----:B------:R-:W-:Y:S01]  /*0070*/  UISETP.NE.AND.EX UP0, UPT, UR5, URZ, UPT, UP0 ;  /* 0x000000ff0500728c */ /* 0x000fe2000bf05300 */
[----:B--2---:R-:W-:-:S05]  /*0080*/  SHF.R.U32.HI R72, RZ, 0x5, R81 ;  /* 0x00000005ff487819 */ /* 0x004fca0000011651 */
[----:B------:R-:W2:Y:S02]  /*0090*/  SHFL.IDX PT, R0, R72, RZ, 0x1f ;  /* 0x00001fff48007589 */ /* 0x000ea400000e0000 */
[----:B--2---:R-:W-:Y:S01]  /*00a0*/  R2UR UR8, R0 ;  /* 0x00000000000872ca */ /* 0x004fe200000e0000 */
[----:B-1--4-:R-:W-:-:S14]  /*00b0*/  BRA.U UP0, `(.L_x_0) ;  /* 0x00000001002c7547 */ /* 0x012fdc000b800000 */
[----:B------:R-:W1:Y:S02]  /*00c0*/  LDCU.64 UR6, c[0x0][0x888] ;  /* 0x00011100ff0677ac */ /* 0x000e640008000a00 */
[----:B-1----:R-:W-:-:S04]  /*00d0*/  UISETP.NE.U32.AND UP0, UPT, UR6, URZ, UPT ;  /* 0x000000ff0600728c */ /* 0x002fc8000bf05070 */
[----:B------:R-:W-:-:S09]  /*00e0*/  UISETP.NE.AND.EX UP0, UPT, UR7, URZ, UPT, UP0 ;  /* 0x000000ff0700728c */ /* 0x000fd2000bf05300 */
[----:B------:R-:W-:Y:S05]  /*00f0*/  BRA.U !UP0, `(.L_x_1) ;  /* 0x0000000108107547 */ /* 0x000fea000b800000 */
[----:B------:R-:W1:Y:S02]  /*0100*/  LDC.64 R2, c[0x0][0x888] ;  /* 0x00022200ff027b82 */ /* 0x000e640000000a00 */
[----:B-1----:R1:W5:Y:S01]  /*0110*/  LDG.E R35, desc[UR46][R2.64] ;  /* 0x0000002e02237981 */ /* 0x002362000c1e1900 */
[----:B------:R-:W-:Y:S01]  /*0120*/  HFMA2 R67, -RZ, RZ, 0, 5.9604644775390625e-08 ;  /* 0x00000001ff437431 */ /* 0x000fe200000001ff */
[----:B------:R-:W-:Y:S05]  /*0130*/  BRA `(.L_x_0) ;  /* 0x00000000000c7947 */ /* 0x000fea0003800000 */
.L_x_1:
[----:B------:R-:W1:Y:S01]  /*0140*/  LDCU UR6, c[0x0][0x880] ;  /* 0x00011000ff0677ac */ /* 0x000e620008000800 */
[----:B------:R-:W-:Y:S01]  /*0150*/  HFMA2 R67, -RZ, RZ, 0, 5.9604644775390625e-08 ;  /* 0x00000001ff437431 */ /* 0x000fe200000001ff */
[----:B-1----:R-:W-:-:S07]  /*0160*/  MOV R35, UR6 ;  /* 0x0000000600237c02 */ /* 0x002fce0008000f00 */
.L_x_0:
[----:B------:R-:W2:Y:S02]  /*0170*/  LDCU.64 UR6, c[0x0][0x8b0] ;  /* 0x00011600ff0677ac */ /* 0x000ea40008000a00 */
[----:B--2---:R-:W-:-:S04]  /*0180*/  UISETP.NE.U32.AND UP0, UPT, UR6, URZ, UPT ;  /* 0x000000ff0600728c */ /* 0x004fc8000bf05070 */
[----:B------:R-:W-:-:S09]  /*0190*/  UISETP.NE.AND.EX UP0, UPT, UR7, URZ, UPT, UP0 ;  /* 0x000000ff0700728c */ /* 0x000fd2000bf05300 */
[----:B------:R-:W-:Y:S05]  /*01a0*/  BRA.U UP0, `(.L_x_2) ;  /* 0x0000000100247547 */ /* 0x000fea000b800000 */
[----:B------:R-:W2:Y:S02]  /*01b0*/  LDCU.64 UR6, c[0x0][0x8a8] ;  /* 0x00011500ff0677ac */ /* 0x000ea40008000a00 */
[----:B--2---:R-:W-:-:S04]  /*01c0*/  UISETP.NE.U32.AND UP0, UPT, UR6, URZ, UPT ;  /* 0x000000ff0600728c */ /* 0x004fc8000bf05070 */
[----:B------:R-:W-:-:S09]  /*01d0*/  UISETP.NE.AND.EX UP0, UPT, UR7, URZ, UPT, UP0 ;  /* 0x000000ff0700728c */ /* 0x000fd2000bf05300 */
[----:B------:R-:W-:Y:S05]  /*01e0*/  BRA.U !UP0, `(.L_x_3) ;  /* 0x00000001080c7547 */ /* 0x000fea000b800000 */
[----:B------:R-:W2:Y:S02]  /*01f0*/  LDC.64 R32, c[0x0][0x8a8] ;  /* 0x00022a00ff207b82 */ /* 0x000ea40000000a00 */
[----:B--2---:R2:W5:Y:S01]  /*0200*/  LDG.E R32, desc[UR46][R32.64] ;  /* 0x0000002e20207981 */ /* 0x004562000c1e1900 */
[----:B------:R-:W-:Y:S05]  /*0210*/  BRA `(.L_x_2) ;  /* 0x0000000000087947 */ /* 0x000fea0003800000 */
.L_x_3:
[----:B------:R-:W2:Y:S02]  /*0220*/  LDCU UR6, c[0x0][0x8a0] ;  /* 0x00011400ff0677ac */ /* 0x000ea40008000800 */
[----:B--2---:R-:W-:Y:S02]  /*0230*/  MOV R32, UR6 ;  /* 0x0000000600207c02 */ /* 0x004fe40008000f00 */
.L_x_2:
[----:B------:R-:W-:Y:S01]  /*0240*/  IMAD.U32 R0, RZ, RZ, UR8 ;  /* 0x00000008ff007e24 */ /* 0x000fe2000f8e00ff */
[----:B------:R-:W-:Y:S04]  /*0250*/  BSSY.RECONVERGENT B0, `(.L_x_4) ;  /* 0x000000c000007945 */ /* 0x000fe80003800200 */
[C---:B------:R-:W-:Y:S02]  /*0260*/  ISETP.NE.OR P1, PT, R0.reuse, 0x1, !P5 ;  /* 0x000000010000780c */ /* 0x040fe40006f25670 */
[----:B------:R-:W-:-:S11]  /*0270*/  ISETP.NE.OR P0, PT, R0, 0x3, !P5 ;  /* 0x000000030000780c */ /* 0x000fd60006f05670 */
[----:B------:R-:W-:Y:S05]  /*0280*/  @P1 BRA `(.L_x_5) ;  /* 0x0000000000201947 */ /* 0x000fea0003800000 */
[----:B------:R-:W3:Y:S02]  /*0290*/  LDCU.64 UR6, c[0x0][0x348] ;  /* 0x00006900ff0677ac */ /* 0x000ee40008000a00 */
[----:B---3--:R-:W-:Y:S02]  /*02a0*/  UIADD3 UR10, UP1, UPT, UR6, 0x80, URZ ;  /* 0x00000080060a7890 */ /* 0x008fe4000ff3e0ff */
[----:B------:R-:W-:Y:S02]  /*02b0*/  UIADD3 UR6, UP0, UPT, UR6, 0x180, URZ ;  /* 0x0000018006067890 */ /* 0x000fe4000ff1e0ff */
[----:B------:R-:W-:Y:S02]  /*02c0*/  UIADD3.X UR11, UPT, UPT, URZ, UR7, URZ, UP1, !UPT ;  /* 0x00000007ff0b7290 */ /* 0x000fe40008ffe4ff */
[----:B------:R-:W-:-:S07]  /*02d0*/  UIADD3.X UR7, UPT, UPT, URZ, UR7, URZ, UP0, !UPT ;  /* 0x00000007ff077290 */ /* 0x000fce00087fe4ff */
[----:B------:R3:W-:Y:S02]  /*02e0*/  UTMACCTL.PF [UR10] ;  /* 0x000000000a0079b9 */ /* 0x0007e40008040000 */
[----:B------:R3:W-:Y:S02]  /*02f0*/  UTMACCTL.PF [UR6] ;  /* 0x00000000060079b9 */ /* 0x0007e40008040000 */
[----:B---3--:R-:W-:Y:S01]  /*0300*/  NOP ;  /* 0x0000000000007918 */ /* 0x008fe20000000000 */
.L_x_5:
[----:B------:R-:W-:Y:S05]  /*0310*/  BSYNC.RECONVERGENT B0 ;  /* 0x0000000000007941 */ /* 0x000fea0003800200 */
.L_x_4:
[----:B------:R-:W-:Y:S04]  /*0320*/  BSSY.RECONVERGENT B0, `(.L_x_6) ;  /* 0x000000a000007945 */ /* 0x000fe80003800200 */
        /* <DEDUP_REMOVED lines=9> */
.L_x_7:
[----:B------:R-:W-:Y:S05]  /*03c0*/  BSYNC.RECONVERGENT B0 ;  /* 0x0000000000007941 */ /* 0x000fea0003800200 */
.L_x_6:
[----:B------:R-:W3:Y:S01]  /*03d0*/  LDCU.64 UR6, c[0x0][0x888] ;  /* 0x00011100ff0677ac */ /* 0x000ee20008000a00 */
[----:B------:R-:W-:Y:S02]  /*03e0*/  UISETP.EQ.U32.AND UP1, UPT, UR4, URZ, UPT ;  /* 0x000000ff0400728c */ /* 0x000fe4000bf22070 */
[----:B------:R-:W-:Y:S02]  /*03f0*/  UPLOP3.LUT UP2, UPT, UPT, UPT, UPT, 0x80, 0x8 ;  /* 0x000000000008789c */ /* 0x000fe40003f4f070 */
[----:B---3--:R-:W-:-:S04]  /*0400*/  UISETP.NE.U32.AND UP0, UPT, UR6, URZ, UPT ;  /* 0x000000ff0600728c */ /* 0x008fc8000bf05070 */
[----:B------:R-:W-:-:S04]  /*0410*/  UISETP.NE.AND.EX UP0, UPT, UR7, URZ, UPT, UP0 ;  /* 0x000000ff0700728c */ /* 0x000fc8000bf05300 */
[----:B------:R-:W-:-:S04]  /*0420*/  UISETP.EQ.OR.EX UP3, UPT, UR5, URZ, !UP0, UP1 ;  /* 0x000000ff0500728c */ /* 0x000fc8000c762710 */
[----:B------:R-:W-:-:S05]  /*0430*/  UP2UR UR50, UPR, URZ, 0x8 ;  /* 0x00000008ff327883 */ /* 0x000fca0008000000 */
[----:B------:R-:W-:Y:S07]  /*0440*/  BRA.U !UP3, `(.L_x_8) ;  /* 0x000000010b207547 */ /* 0x000fee000b800000 */
[----:B------:R-:W-:Y:S01]  /*0450*/  UISETP.NE.U32.AND UP2, UPT, UR4, URZ, UPT ;  /* 0x000000ff0400728c */ /* 0x000fe2000bf45070 */
[----:B-----5:R-:W-:Y:S01]  /*0460*/  FSETP.NEU.AND P0, PT, R35, RZ, PT ;  /* 0x000000ff2300720b */ /* 0x020fe20003f0d000 */
[----:B------:R-:W-:Y:S02]  /*0470*/  USEL UR4, URZ, 0xffffffff, UP0 ;  /* 0xffffffffff047887 */ /* 0x000fe40008000000 */
[----:B------:R-:W-:-:S10]  /*0480*/  UISETP.NE.AND.EX UP2, UPT, UR5, URZ, UPT, UP2 ;  /* 0x000000ff0500728c */ /* 0x000fd4000bf45320 */
[----:B------:R-:W-:Y:S01]  /*0490*/  VOTEU.ANY UP1, P0 ;  /* 0x0000000000ff7886 */ /* 0x000fe20000020100 */
[----:B------:R-:W-:-:S04]  /*04a0*/  @!UP2 USEL UR4, URZ, 0xffffffff, UP1 ;  /* 0xffffffffff04a887 */ /* 0x000fc80008800000 */
[----:B------:R-:W-:-:S04]  /*04b0*/  ULOP3.LUT UR4, UR4, 0x1, URZ, 0xc0, !UPT ;  /* 0x0000000104047892 */ /* 0x000fc8000f8ec0ff */
[----:B------:R-:W-:-:S11]  /*04c0*/  UISETP.NE.U32.AND UP2, UPT, UR4, 0x1, UPT ;  /* 0x000000010400788c */ /* 0x000fd6000bf45070 */
.L_x_8:
[----:B-1----:R-:W1:Y:S01]  /*04d0*/  SHFL.IDX PT, R2, R72, RZ, 0x1f ;  /* 0x00001fff48027589 */ /* 0x002e6200000e0000 */
[----:B------:R-:W-:-:S04]  /*04e0*/  UISETP.NE.AND UP1, UPT, UR8, 0x2, UPT ;  /* 0x000000020800788c */ /* 0x000fc8000bf25270 */
[----:B------:R-:W-:Y:S01]  /*04f0*/  USEL UR6, URZ, 0x1, UP1 ;  /* 0x00000001ff067887 */ /* 0x000fe20008800000 */
[----:B-1----:R-:W-:-:S13]  /*0500*/  ISETP.NE.AND P0, PT, R2, RZ, PT ;  /* 0x000000ff0200720c */ /* 0x002fda0003f05270 */
[----:B------:R-:W-:Y:S05]  /*0510*/  @P0 BRA `(.L_x_9) ;  /* 0x0000000000600947 */ /* 0x000fea0003800000 */
[----:B------:R-:W1:Y:S01]  /*0520*/  S2UR UR5, SR_CgaCtaId ;  /* 0x00000000000579c3 */ /* 0x000e620000008800 */
[----:B------:R-:W-:Y:S01]  /*0530*/  UMOV UR7, 0x400 ;  /* 0x0000040000077882 */ /* 0x000fe20000000000 */
[----:B------:R-:W-:Y:S01]  /*0540*/  UMOV UR4, 0x1 ;  /* 0x0000000100047882 */ /* 0x000fe20000000000 */
[----:B------:R-:W-:Y:S01]  /*0550*/  ELECT P0, URZ, PT ;  /* 0x0000000000ff782f */ /* 0x000fe20003800000 */
[----:B------:R-:W-:-:S04]  /*0560*/  UIADD3 UR10, UPT, UPT, -UR4, 0x100000, URZ ;  /* 0x00100000040a7890 */ /* 0x000fc8000fffe1ff */
[----:B------:R-:W-:Y:S02]  /*0570*/  USHF.L.U32 UR11, UR10, 0xb, URZ ;  /* 0x0000000b0a0b7899 */ /* 0x000fe400080006ff */
[----:B------:R-:W-:Y:S02]  /*0580*/  USHF.L.U32 UR10, UR10, 0x1, URZ ;  /* 0x000000010a0a7899 */ /* 0x000fe400080006ff */
[----:B-1----:R-:W-:Y:S01]  /*0590*/  ULEA UR5, UR5, UR7, 0x18 ;  /* 0x0000000705057291 */ /* 0x002fe2000f8ec0ff */
[----:B------:R-:W1:Y:S11]  /*05a0*/  FENCE.VIEW.ASYNC.S ;  /* 0x00000000000073c6 */ /* 0x000e760000000000 */
[----:B-1----:R1:W3:Y:S01]  /*05b0*/  SYNCS.EXCH.64 URZ, [UR5], UR10 ;  /* 0x0000000a05ff75b2 */ /* 0x0022e20008000100 */
[----:B------:R1:W4:Y:S01]  /*05c0*/  SYNCS.EXCH.64 URZ, [UR5+0x38], UR10 ;  /* 0x0000380a05ff75b2 */ /* 0x0003220008000100 */
[----:B------:R1:W1:Y:S01]  /*05d0*/  SYNCS.EXCH.64 URZ, [UR5+0x8], UR10 ;  /* 0x0000080a05ff75b2 */ /* 0x0002620008000100 */
        /* <DEDUP_REMOVED lines=11> */
[----:B------:R-:W-:Y:S01]  /*0690*/  NOP ;  /* 0x0000000000007918 */ /* 0x000fe20000000000 */
.L_x_9:
[----:B------:R-:W2:Y:S01]  /*06a0*/  SHFL.IDX PT, R2, R72, RZ, 0x1f ;  /* 0x00001fff48027589 */ /* 0x000ea200000e0000 */
[----:B------:R-:W-:Y:S01]  /*06b0*/  NOP ;  /* 0x0000000000007918 */ /* 0x000fe20000000000 */
[----:B--2---:R-:W-:-:S13]  /*06c0*/  ISETP.NE.AND P0, PT, R2, 0x1, PT ;  /* 0x000000010200780c */ /* 0x004fda0003f05270 */
[----:B------:R-:W-:Y:S05]  /*06d0*/  @P0 BRA `(.L_x_10) ;  /* 0x0000000000580947 */ /* 0x000fea0003800000 */
[----:B------:R-:W2:Y:S01]  /*06e0*/  S2UR UR7, SR_CgaCtaId ;  /* 0x00000000000779c3 */ /* 0x000ea20000008800 */
[----:B------:R-:W-:Y:S01]  /*06f0*/  UMOV UR9, 0x400 ;  /* 0x0000040000097882 */ /* 0x000fe20000000000 */
[----:B-1----:R-:W-:Y:S01]  /*0700*/  UMOV UR5, 0x20 ;  /* 0x0000002000057882 */ /* 0x002fe20000000000 */
[----:B------:R-:W-:Y:S01]  /*0710*/  UMOV UR4, 0x80 ;  /* 0x0000008000047882 */ /* 0x000fe20000000000 */
[----:B------:R-:W-:-:S04]  /*0720*/  UIADD3 UR10, UPT, UPT, -UR5, 0x100000, URZ ;  /* 0x00100000050a7890 */ /* 0x000fc8000fffe1ff */
[----:B------:R-:W-:Y:S02]  /*0730*/  USHF.L.U32 UR11, UR10, 0xb, URZ ;  /* 0x0000000b0a0b7899 */ /* 0x000fe400080006ff */
[----:B------:R-:W-:Y:S02]  /*0740*/  USHF.L.U32 UR10, UR10, 0x1, URZ ;  /* 0x000000010a0a7899 */ /* 0x000fe400080006ff */
[----:B------:R-:W-:-:S04]  /*0750*/  UIADD3 UR4, UPT, UPT, -UR4, 0x100000, URZ ;  /* 0x0010000004047890 */ /* 0x000fc8000fffe1ff */
[----:B------:R-:W-:Y:S02]  /*0760*/  USHF.L.U32 UR5, UR4, 0xb, URZ ;  /* 0x0000000b04057899 */ /* 0x000fe400080006ff */
[----:B------:R-:W-:Y:S01]  /*0770*/  USHF.L.U32 UR4, UR4, 0x1, URZ ;  /* 0x0000000104047899 */ /* 0x000fe200080006ff */
[----:B------:R-:W-:Y:S01]  /*0780*/  ELECT P0, URZ, PT ;  /* 0x0000000000ff782f */ /* 0x000fe20003800000 */
[----:B--2---:R-:W-:Y:S01]  /*0790*/  ULEA UR7, UR7, UR9, 0x18 ;  /* 0x0000000907077291 */ /* 0x004fe2000f8ec0ff */
[----:B------:R-:W1:Y:S11]  /*07a0*/  FENCE.VIEW.ASYNC.S ;  /* 0x00000000000073c6 */ /* 0x000e760000000000 */
[----:B-1----:R2:W1:Y:S01]  /*07b0*/  SYNCS.EXCH.64 URZ, [UR7+0x70], UR10 ;  /* 0x0000700a07ff75b2 */ /* 0x0024620008000100 */
[----:B------:R2:W1:Y:S01]  /*07c0*/  SYNCS.EXCH.64 URZ, [UR7+0x90], UR4 ;  /* 0x0000900407ff75b2 */ /* 0x0004620008000100 */
[----:B------:R2:W1:Y:S01]  /*07d0*/  SYNCS.EXCH.64 URZ, [UR7+0x78], UR10 ;  /* 0x0000780a07ff75b2 */ /* 0x0004620008000100 */
[----:B------:R2:W1:Y:S01]  /*07e0*/  SYNCS.EXCH.64 URZ, [UR7+0x98], UR4 ;  /* 0x0000980407ff75b2 */ /* 0x0004620008000100 */
[----:B------:R2:W1:Y:S01]  /*07f0*/  SYNCS.EXCH.64 URZ, [UR7+0x80], UR10 ;  /* 0x0000800a07ff75b2 */ /* 0x0004620008000100 */
[----:B------:R2:W1:Y:S01]  /*0800*/  SYNCS.EXCH.64 URZ, [UR7+0xa0], UR4 ;  /* 0x0000a00407ff75b2 */ /* 0x0004620008000100 */
[----:B------:R2:W1:Y:S01]  /*0810*/  SYNCS.EXCH.64 URZ, [UR7+0x88], UR10 ;  /* 0x0000880a07ff75b2 */ /* 0x0004620008000100 */
[----:B------:R2:W1:Y:S02]  /*0820*/  SYNCS.EXCH.64 URZ, [UR7+0xa8], UR4 ;  /* 0x0000a80407ff75b2 */ /* 0x0004640008000100 */
[----:B--2---:R-:W-:Y:S01]  /*0830*/  NOP ;  /* 0x0000000000007918 */ /* 0x004fe20000000000 */
.L_x_10:
[----:B------:R-:W2:Y:S01]  /*0840*/  SHFL.IDX PT, R2, R72, RZ, 0x1f ;  /* 0x00001fff48027589 */ /* 0x000ea200000e0000 */
[----:B------:R-:W-:Y:S01]  /*0850*/  NOP ;  /* 0x0000000000007918 */ /* 0x000fe20000000000 */
[----:B--2---:R-:W-:-:S13]  /*0860*/  ISETP.NE.AND P0, PT, R2, 0x3, PT ;  /* 0x000000030200780c */ /* 0x004fda0003f05270 */
[----:B------:R-:W-:Y:S05]  /*0870*/  @P0 BRA `(.L_x_11) ;  /* 0x0000000000300947 */ /* 0x000fea0003800000 */
[----:B-1----:R-:W1:Y:S01]  /*0880*/  S2UR UR5, SR_CgaCtaId ;  /* 0x00000000000579c3 */ /* 0x002e620000008800 */
        /* <DEDUP_REMOVED lines=8> */
[----:B-1----:R2:W1:Y:S01]  /*0910*/  SYNCS.EXCH.64 URZ, [UR5+0xb0], UR10 ;  /* 0x0000b00a05ff75b2 */ /* 0x0024620008000100 */
[----:B------:R2:W1:Y:S02]  /*0920*/  SYNCS.EXCH.64 URZ, [UR5+0xb8], UR10 ;  /* 0x0000b80a05ff75b2 */ /* 0x0004640008000100 */
[----:B--2---:R-:W-:Y:S01]  /*0930*/  NOP ;  /* 0x0000000000007918 */ /* 0x004fe20000000000 */
.L_x_11:
[----:B------:R-:W2:Y:S01]  /*0940*/  SHFL.IDX PT, R2, R72, RZ, 0x1f ;  /* 0x00001fff48027589 */ /* 0x000ea200000e0000 */
[----:B------:R-:W-:Y:S01]  /*0950*/  NOP ;  /* 0x0000000000007918 */ /* 0x000fe20000000000 */
[----:B--2---:R-:W-:-:S13]  /*0960*/  ISETP.NE.AND P0, PT, R2, 0x4, PT ;  /* 0x000000040200780c */ /* 0x004fda0003f05270 */
[----:B------:R-:W-:Y:S05]  /*0970*/  @P0 BRA `(.L_x_12) ;  /* 0x00000000004c0947 */ /* 0x000fea0003800000 */
[----:B-1----:R-:W1:Y:S01]  /*0980*/  S2UR UR5, SR_CgaCtaId ;  /* 0x00000000000579c3 */ /* 0x002e620000008800 */
[----:B------:R-:W-:Y:S01]  /*0990*/  UMOV UR9, 0x100 ;  /* 0x0000010000097882 */ /* 0x000fe20000000000 */
[----:B------:R-:W-:Y:S01]  /*09a0*/  UMOV UR7, 0x400 ;  /* 0x0000040000077882 */ /* 0x000fe20000000000 */
[----:B------:R-:W-:Y:S01]  /*09b0*/  USEL UR9, UR9, 0xe0, UP2 ;  /* 0x000000e009097887 */ /* 0x000fe20009000000 */
[----:B------:R-:W-:Y:S01]  /*09c0*/  UMOV UR4, 0x1 ;  /* 0x0000000100047882 */ /* 0x000fe20000000000 */
[----:B------:R-:W-:Y:S01]  /*09d0*/  ELECT P0, URZ, PT ;  /* 0x0000000000ff782f */ /* 0x000fe20003800000 */
[----:B------:R-:W-:-:S04]  /*09e0*/  UIADD3 UR10, UPT, UPT, -UR4, 0x100000, URZ ;  /* 0x00100000040a7890 */ /* 0x000fc8000fffe1ff */
[----:B------:R-:W-:Y:S02]  /*09f0*/  USHF.L.U32 UR11, UR10, 0xb, URZ ;  /* 0x0000000b0a0b7899 */ /* 0x000fe400080006ff */
[----:B------:R-:W-:Y:S02]  /*0a00*/  USHF.L.U32 UR10, UR10, 0x1, URZ ;  /* 0x000000010a0a7899 */ /* 0x000fe400080006ff */
[----:B------:R-:W-:-:S04]  /*0a10*/  UIADD3 UR12, UPT, UPT, -UR9, 0x100000, URZ ;  /* 0x00100000090c7890 */ /* 0x000fc8000fffe1ff */
[----:B------:R-:W-:Y:S02]  /*0a20*/  USHF.L.U32 UR13, UR12, 0xb, URZ ;  /* 0x0000000b0c0d7899 */ /* 0x000fe400080006ff */
[----:B------:R-:W-:Y:S02]  /*0a30*/  USHF.L.U32 UR12, UR12, 0x1, URZ ;  /* 0x000000010c0c7899 */ /* 0x000fe400080006ff */
[----:B-1----:R-:W-:Y:S01]  /*0a40*/  ULEA UR5, UR5, UR7, 0x18 ;  /* 0x0000000705057291 */ /* 0x002fe2000f8ec0ff */
[----:B------:R-:W1:Y:S11]  /*0a50*/  FENCE.VIEW.ASYNC.S ;  /* 0x00000000000073c6 */ /* 0x000e760000000000 */
[----:B-1----:R2:W1:Y:S01]  /*0a60*/  SYNCS.EXCH.64 URZ, [UR5+0xc0], UR10 ;  /* 0x0000c00a05ff75b2 */ /* 0x0024620008000100 */
[----:B------:R2:W1:Y:S01]  /*0a70*/  SYNCS.EXCH.64 URZ, [UR5+0xd0], UR12 ;  /* 0x0000d00c05ff75b2 */ /* 0x0004620008000100 */
[----:B------:R2:W1:Y:S01]  /*0a80*/  SYNCS.EXCH.64 URZ, [UR5+0xc8], UR10 ;  /* 0x0000c80a05ff75b2 */ /* 0x0004620008000100 */
[----:B------:R2:W1:Y:S02]  /*0a90*/  SYNCS.EXCH.64 URZ, [UR5+0xd8], UR12 ;  /* 0x0000d80c05ff75b2 */ /* 0x0004640008000100 */
[----:B--2---:R-:W-:Y:S01]  /*0aa0*/  NOP ;  /* 0x0000000000007918 */ /* 0x004fe20000000000 */
.L_x_12:
        /* <DEDUP_REMOVED lines=26> */
.L_x_13:
        /* <DEDUP_REMOVED lines=18> */
.L_x_14:
[----:B-1----:R-:W1:Y:S01]  /*0d70*/  S2UR UR5, SR_CTAID.X ;  /* 0x00000000000579c3 */ /* 0x002e620000002500 */
[----:B------:R-:W-:-:S05]  /*0d80*/  CS2R.32 R68, SR_CgaSize ;  /* 0x0000000000447805 */ /* 0x000fca0000008a00 */
[----:B------:R-:W-:-:S05]  /*0d90*/  IMAD R68, R68, -0xa0, RZ ;  /* 0xffffff6044447824 */ /* 0x000fca00078e02ff */
[----:B------:R-:W-:-:S14]  /*0da0*/  R2UR UR9, R68 ;  /* 0x00000000440972ca */ /* 0x000fdc00000e0000 */
[----:B------:R-:W2:Y:S01]  /*0db0*/  LDCU UR9, c[0x0][UR9+0x2b0] ;  /* 0x00005600090977ac */ /* 0x000ea20008000800 */
[----:B------:R-:W-:Y:S01]  /*0dc0*/  NOP ;  /* 0x0000000000007918 */ /* 0x000fe20000000000 */
[----:B------:R-:W-:-:S05]  /*0dd0*/  CS2R.32 R68, SR_CgaSize ;  /* 0x0000000000447805 */ /* 0x000fca0000008a00 */
[----:B------:R-:W-:-:S05]  /*0de0*/  IMAD R68, R68, -0xa0, RZ ;  /* 0xffffff6044447824 */ /* 0x000fca00078e02ff */
[----:B------:R-:W-:-:S14]  /*0df0*/  R2UR UR7, R68 ;  /* 0x00000000440772ca */ /* 0x000fdc00000e0000 */
[----:B------:R-:W3:Y:S01]  /*0e00*/  LDCU UR7, c[0x0][UR7+0x2b4] ;  /* 0x00005680070777ac */ /* 0x000ee20008000800 */
[----:B------:R-:W4:Y:S08]  /*0e10*/  S2UR UR4, SR_CTAID.Y ;  /* 0x00000000000479c3 */ /* 0x000f300000002600 */
[----:B------:R-:W3:Y:S01]  /*0e20*/  LDC R9, c[0x0][0xb24] ;  /* 0x0002c900ff097b82 */ /* 0x000ee20000000800 */
[----:B-1----:R-:W-:-:S02]  /*0e30*/  I2FP.F32.U32 R4, UR5 ;  /* 0x0000000500047c45 */ /* 0x002fc40008201000 */
[----:B------:R-:W-:-:S05]  /*0e40*/  CS2R.32 R5, SR_CgaSize ;  /* 0x0000000000057805 */ /* 0x000fca0000008a00 */
[----:B------:R-:W-:-:S06]  /*0e50*/  IMAD R5, R5, -0xa0, RZ ;  /* 0xffffff6005057824 */ /* 0x000fcc00078e02ff */
[----:B------:R-:W1:Y:S01]  /*0e60*/  LDC R5, c[0x0][R5+0x2a0] ;  /* 0x0000a80005057b82 */ /* 0x000e620000000800 */
[----:B------:R-:W-:Y:S01]  /*0e70*/  MOV R21, UR5 ;  /* 0x0000000500157c02 */ /* 0x000fe20008000f00 */
[----:B--2---:R-:W-:Y:S01]  /*0e80*/  FMUL R4, R4, UR9 ;  /* 0x0000000904047c20 */ /* 0x004fe20008400000 */
[----:B----4-:R-:W-:Y:S02]  /*0e90*/  I2FP.F32.U32 R2, UR4 ;  /* 0x0000000400027c45 */ /* 0x010fe40008201000 */
[----:B------:R-:W-:-:S05]  /*0ea0*/  CS2R.32 R3, SR_CgaSize ;  /* 0x0000000000037805 */ /* 0x000fca0000008a00 */
[----:B------:R-:W-:-:S06]  /*0eb0*/  IMAD R3, R3, -0xa0, RZ ;  /* 0xffffff6003037824 */ /* 0x000fcc00078e02ff */
[----:B------:R-:W2:Y:S01]  /*0ec0*/  LDC R3, c[0x0][R3+0x2a4] ;  /* 0x0000a90003037b82 */ /* 0x000ea20000000800 */
[----:B------:R-:W4:Y:S01]  /*0ed0*/  F2I.U32.TRUNC.NTZ R68, R4 ;  /* 0x0000000400447305 */ /* 0x000f22000020f000 */
[----:B------:R-:W-:Y:S01]  /*0ee0*/  MOV R20, UR4 ;  /* 0x0000000400147c02 */ /* 0x000fe20008000f00 */
[----:B---3--:R-:W-:-:S05]  /*0ef0*/  FMUL R2, R2, UR7 ;  /* 0x0000000702027c20 */ /* 0x008fca0008400000 */
[----:B------:R-:W-:Y:S01]  /*0f00*/  BAR.SYNC.DEFER_BLOCKING 0x0 ;  /* 0x0000000000007b1d */ /* 0x000fe20000010000 */
[----:B------:R-:W-:-:S05]  /*0f10*/  ISETP.GE.AND P0, PT, R9, 0x1, PT ;  /* 0x000000010900780c */ /* 0x000fca0003f06270 */
[----:B------:R-:W3:Y:S02]  /*0f20*/  F2I.U32.TRUNC.NTZ R66, R2 ;  /* 0x0000000200427305 */ /* 0x000ee4000020f000 */
[----:B------:R-:W2:Y:S01]  /*0f30*/  S2UR UR36, SR_CTAID.Z ;  /* 0x00000000002479c3 */ /* 0x000ea20000002700 */
[----:B----4-:R-:W-:-:S05]  /*0f40*/  IADD3 R68, PT, PT, -R68, RZ, RZ ;  /* 0x000000ff44447210 */ /* 0x010fca0007ffe1ff */
[----:B-1----:R-:W-:Y:S01]  /*0f50*/  IMAD R68, R5, R68, UR5 ;  /* 0x0000000505447e24 */ /* 0x002fe2000f8e0244 */
[----:B---3--:R-:W-:-:S05]  /*0f60*/  IADD3 R66, PT, PT, -R66, RZ, RZ ;  /* 0x000000ff42427210 */ /* 0x008fca0007ffe1ff */
[----:B--2---:R-:W-:Y:S01]  /*0f70*/  IMAD R66, R3, R66, UR4 ;  /* 0x0000000403427e24 */ /* 0x004fe2000f8e0242 */
[----:B------:R-:W-:Y:S06]  /*0f80*/  @!P0 BRA `(.L_x_15) ;  /* 0x0000000000b88947 */ /* 0x000fec0003800000 */
[----:B------:R-:W1:Y:S01]  /*0f90*/  LDC.64 R4, c[0x0][0xb18] ;  /* 0x0002c600ff047b82 */ /* 0x000e620000000a00 */
[----:B------:R-:W-:-:S07]  /*0fa0*/  ISETP.NE.AND P0, PT, R9, 0x1, PT ;  /* 0x000000010900780c */ /* 0x000fce0003f05270 */
[----:B------:R-:W2:Y:S08]  /*0fb0*/  LDC R10, c[0x0][0xb0c] ;  /* 0x0002c300ff0a7b82 */ /* 0x000eb00000000800 */
[----:B------:R-:W3:Y:S08]  /*0fc0*/  LDC R11, c[0x0][0x370] ;  /* 0x0000dc00ff0b7b82 */ /* 0x000ef00000000800 */
[----:B------:R-:W4:Y:S01]  /*0fd0*/  LDC R12, c[0x0][0x374] ;  /* 0x0000dd00ff0c7b82 */ /* 0x000f220000000800 */
[----:B-1----:R-:W-:-:S07]  /*0fe0*/  ISETP.NE.AND P1, PT, R4, 0x1, PT ;  /* 0x000000010400780c */ /* 0x002fce0003f25270 */
[----:B------:R-:W3:Y:S01]  /*0ff0*/  LDC.64 R6, c[0x0][0xb10] ;  /* 0x0002c400ff067b82 */ /* 0x000ee20000000a00 */
[----:B--2---:R-:W-:-:S07]  /*1000*/  ISETP.NE.AND P2, PT, R10, 0x1, PT ;  /* 0x000000010a00780c */ /* 0x004fce0003f45270 */
[----:B------:R-:W1:Y:S08]  /*1010*/  LDC R8, c[0x0][0xb20] ;  /* 0x0002c800ff087b82 */ /* 0x000e700000000800 */
[----:B------:R-:W2:Y:S01]  /*1020*/  LDC.64 R2, c[0x0][0xb28] ;  /* 0x0002ca00ff027b82 */ /* 0x000ea20000000a00 */
[----:B----4-:R-:W-:-:S04]  /*1030*/  IMAD.HI.U32 R13, R12, R5, RZ ;  /* 0x000000050c0d7227 */ /* 0x010fc800078e00ff */
[----:B------:R-:W-:-:S04]  /*1040*/  IMAD.HI.U32 R5, R20, R5, RZ ;  /* 0x0000000514057227 */ /* 0x000fc800078e00ff */
[----:B---3--:R-:W-:-:S04]  /*1050*/  IMAD.HI.U32 R14, R11, R6, RZ ;  /* 0x000000060b0e7227 */ /* 0x008fc800078e00ff */
[C---:B------:R-:W-:Y:S01]  /*1060*/  IMAD.HI.U32 R16, R21.reuse, R6, RZ ;  /* 0x0000000615107227 */ /* 0x040fe200078e00ff */
[-C--:B------:R-:W-:Y:S02]  /*1070*/  @P2 SHF.R.U32.HI R11, RZ, R7.reuse, R14 ;  /* 0x00000007ff0b2219 */ /* 0x080fe4000001160e */
[-C--:B-1----:R-:W-:Y:S02]  /*1080*/  @P1 SHF.R.U32.HI R12, RZ, R8.reuse, R13 ;  /* 0x00000008ff0c1219 */ /* 0x082fe4000001160d */
[----:B------:R-:W-:Y:S02]  /*1090*/  SHF.R.U32.HI R5, RZ, R8, R5 ;  /* 0x00000008ff057219 */ /* 0x000fe40000011605 */
[----:B------:R-:W-:Y:S02]  /*10a0*/  SHF.R.U32.HI R16, RZ, R7, R16 ;  /* 0x00000007ff107219 */ /* 0x000fe40000011610 */
[----:B------:R-:W-:Y:S01]  /*10b0*/  SEL R5, R20, R5, !P1 ;  /* 0x0000000514057207 */ /* 0x000fe20004800000 */
[----:B--2---:R-:W-:Y:S01]  /*10c0*/  IMAD.HI.U32 R14, R12, R2, RZ ;  /* 0x000000020c0e7227 */ /* 0x004fe200078e00ff */
[----:B------:R-:W-:-:S02]  /*10d0*/  SEL R7, R21, R16, !P2 ;  /* 0x0000001015077207 */ /* 0x000fc40005000000 */
[----:B------:R-:W-:Y:S01]  /*10e0*/  IADD3 R13, PT, PT, -R5, RZ, RZ ;  /* 0x000000ff050d7210 */ /* 0x000fe20007ffe1ff */
[----:B------:R-:W-:Y:S01]  /*10f0*/  IMAD.HI.U32 R6, R11, R2, RZ ;  /* 0x000000020b067227 */ /* 0x000fe200078e00ff */
[----:B------:R-:W-:-:S03]  /*1100*/  @P0 SHF.R.U32.HI R12, RZ, R3, R14 ;  /* 0x00000003ff0c0219 */ /* 0x000fc6000001160e */
[----:B------:R-:W-:Y:S01]  /*1110*/  IMAD R13, R4, R13, R20 ;  /* 0x0000000d040d7224 */ /* 0x000fe200078e0214 */
[----:B------:R-:W-:Y:S01]  /*1120*/  @P0 SHF.R.U32.HI R11, RZ, R3, R6 ;  /* 0x00000003ff0b0219 */ /* 0x000fe20000011606 */
[----:B------:R-:W-:-:S04]  /*1130*/  IMAD R12, R12, R9, RZ ;  /* 0x000000090c0c7224 */ /* 0x000fc800078e02ff */
[----:B------:R-:W-:Y:S01]  /*1140*/  IMAD R6, R11, R9, RZ ;  /* 0x000000090b067224 */ /* 0x000fe200078e02ff */
[----:B------:R-:W-:-:S04]  /*1150*/  ISETP.GE.AND P1, PT, R5, R12, PT ;  /* 0x0000000c0500720c */ /* 0x000fc80003f26270 */
[----:B------:R-:W-:Y:S01]  /*1160*/  ISETP.GE.OR P1, PT, R7, R6, P1 ;  /* 0x000000060700720c */ /* 0x000fe20000f26670 */
[----:B------:R-:W-:-:S05]  /*1170*/  IMAD.HI.U32 R6, R5, R2, RZ ;  /* 0x0000000205067227 */ /* 0x000fca00078e00ff */
[----:B------:R-:W-:-:S04]  /*1180*/  SHF.R.U32.HI R6, RZ, R3, R6 ;  /* 0x00000003ff067219 */ /* 0x000fc80000011606 */
[----:B------:R-:W-:-:S03]  /*1190*/  SEL R6, R5, R6, !P0 ;  /* 0x0000000605067207 */ /* 0x000fc60004000000 */
[----:B------:R-:W-:Y:S01]  /*11a0*/  @!P1 IMAD.HI.U32 R8, R7, R2, RZ ;  /* 0x0000000207089227 */ /* 0x000fe200078e00ff */
[----:B------:R-:W-:-:S04]  /*11b0*/  IADD3 R2, PT, PT, -R6, RZ, RZ ;  /* 0x000000ff06027210 */ /* 0x000fc80007ffe1ff */
[----:B------:R-:W-:Y:S01]  /*11c0*/  @!P1 SHF.R.U32.HI R8, RZ, R3, R8 ;  /* 0x00000003ff089219 */ /* 0x000fe20000011608 */
[----:B------:R-:W-:-:S03]  /*11d0*/  IMAD R2, R9, R2, R5 ;  /* 0x0000000209027224 */ /* 0x000fc600078e0205 */
[----:B------:R-:W-:-:S05]  /*11e0*/  @!P1 SEL R3, R7, R8, !P0 ;  /* 0x0000000807039207 */ /* 0x000fca0004000000 */
[--C-:B------:R-:W-:Y:S02]  /*11f0*/  @!P1 IMAD.IADD R6, R6, 0x1, -R3.reuse ;  /* 0x0000000106069824 */ /* 0x100fe400078e0a03 */
[----:B------:R-:W-:Y:S01]  /*1200*/  @!P1 IMAD R3, R2, R11, R3 ;  /* 0x0000000b02039224 */ /* 0x000fe200078e0203 */
[----:B------:R-:W-:Y:S01]  /*1210*/  IADD3 R2, PT, PT, -R7, RZ, RZ ;  /* 0x000000ff07027210 */ /* 0x000fe20007ffe1ff */
[----:B------:R-:W-:Y:S02]  /*1220*/  @!P1 IMAD R5, R6, R9, R7 ;  /* 0x0000000906059224 */ /* 0x000fe400078e0207 */
[----:B------:R-:W-:Y:S02]  /*1230*/  @!P1 IMAD.MOV.U32 R7, RZ, RZ, R3 ;  /* 0x000000ffff079224 */ /* 0x000fe400078e0003 */
[----:B------:R-:W-:Y:S02]  /*1240*/  IMAD R2, R10, R2, R21 ;  /* 0x000000020a027224 */ /* 0x000fe400078e0215 */
[----:B------:R-:W-:-:S02]  /*1250*/  IMAD R20, R5, R4, R13 ;  /* 0x0000000405147224 */ /* 0x000fc400078e020d */
[----:B------:R-:W-:Y:S02]  /*1260*/  IMAD R21, R7, R10, R2 ;  /* 0x0000000a07157224 */ /* 0x000fe400078e0202 */
.L_x_15:
[----:B------:R-:W1:Y:S01]  /*1270*/  LDCU UR4, c[0x0][0xb30] ;  /* 0x00016600ff0477ac */ /* 0x000e620008000800 */
[----:B------:R-:W2:Y:S08]  /*1280*/  S2UR UR37, SR_CgaCtaId ;  /* 0x00000000002579c3 */ /* 0x000eb00000008800 */
[----:B------:R-:W3:Y:S01]  /*1290*/  LDC R26, c[0x0][0xb24] ;  /* 0x0002c900ff1a7b82 */ /* 0x000ee20000000800 */
[----:B-1----:R-:W-:-:S09]  /*12a0*/  UISETP.NE.AND UP1, UPT, UR4, 0x1, UPT ;  /* 0x000000010400788c */ /* 0x002fd2000bf25270 */
[----:B--2---:R-:W-:Y:S05]  /*12b0*/  BRA.U UP1, `(.L_x_16) ;  /* 0x0000000101407547 */ /* 0x004fea000b800000 */
[----:B------:R-:W1:Y:S08]  /*12c0*/  LDC.64 R4, c[0x0][0xb10] ;  /* 0x0002c400ff047b82 */ /* 0x000e700000000a00 */
[----:B------:R-:W2:Y:S08]  /*12d0*/  LDC.64 R2, c[0x0][0xb18] ;  /* 0x0002c600ff027b82 */ /* 0x000eb00000000a00 */
[----:B------:R-:W4:Y:S08]  /*12e0*/  LDC R6, c[0x0][0xb20] ;  /* 0x0002c800ff067b82 */ /* 0x000f300000000800 */
[----:B------:R-:W3:Y:S01]  /*12f0*/  LDC R8, c[0x0][0xb0c] ;  /* 0x0002c300ff087b82 */ /* 0x000ee20000000800 */
[----:B-1----:R-:W-:-:S05]  /*1300*/  IMAD.HI.U32 R4, R21, R4, RZ ;  /* 0x0000000415047227 */ /* 0x002fca00078e00ff */
[----:B------:R-:W-:Y:S01]  /*1310*/  SHF.R.U32.HI R4, RZ, R5, R4 ;  /* 0x00000005ff047219 */ /* 0x000fe20000011604 */
[----:B--2---:R-:W-:Y:S01]  /*1320*/  IMAD.HI.U32 R3, R20, R3, RZ ;  /* 0x0000000314037227 */ /* 0x004fe200078e00ff */
[----:B------:R-:W-:-:S04]  /*1330*/  ISETP.NE.AND P0, PT, R2, 0x1, PT ;  /* 0x000000010200780c */ /* 0x000fc80003f05270 */
[----:B----4-:R-:W-:-:S04]  /*1340*/  SHF.R.U32.HI R3, RZ, R6, R3 ;  /* 0x00000006ff037219 */ /* 0x010fc80000011603 */
[----:B------:R-:W-:Y:S02]  /*1350*/  SEL R3, R20, R3, !P0 ;  /* 0x0000000314037207 */ /* 0x000fe40004000000 */
[----:B---3--:R-:W-:-:S04]  /*1360*/  ISETP.NE.AND P1, PT, R8, 0x1, PT ;  /* 0x000000010800780c */ /* 0x008fc80003f25270 */
[----:B------:R-:W-:-:S05]  /*1370*/  SEL R4, R21, R4, !P1 ;  /* 0x0000000415047207 */ /* 0x000fca0004800000 */
[----:B------:R-:W-:Y:S02]  /*1380*/  IMAD.IADD R5, R3, 0x1, -R4 ;  /* 0x0000000103057824 */ /* 0x000fe400078e0a04 */
[----:B------:R-:W-:Y:S02]  /*1390*/  IMAD.IADD R3, R4, 0x1, -R3 ;  /* 0x0000000104037824 */ /* 0x000fe400078e0a03 */
[----:B------:R-:W-:Y:S02]  /*13a0*/  IMAD R21, R5, R8, R21 ;  /* 0x0000000805157224 */ /* 0x000fe400078e0215 */
[----:B------:R-:W-:-:S07]  /*13b0*/  IMAD R20, R3, R2, R20 ;  /* 0x0000000203147224 */ /* 0x000fce00078e0214 */
.L_x_16:
[----:B------:R-:W-:Y:S01]  /*13c0*/  BAR.SYNC.DEFER_BLOCKING 0x0 ;  /* 0x0000000000007b1d */ /* 0x000fe20000010000 */
[----:B------:R-:W-:Y:S01]  /*13d0*/  UISETP.NE.AND UP1, UPT, UR8, 0x2, UPT ;  /* 0x000000020800788c */ /* 0x000fe2000bf25270 */
[----:B------:R-:W-:Y:S02]  /*13e0*/  ISETP.NE.OR P5, PT, R0, 0x2, !P5 ;  /* 0x000000020000780c */ /* 0x000fe40006fa5670 */
[----:B------:R-:W-:-:S06]  /*13f0*/  LOP3.LUT R2, R81, 0x1f, RZ, 0xc0, !PT ;  /* 0x0000001f51027812 */ /* 0x000fcc00078ec0ff */
[----:B------:R-:W-:Y:S05]  /*1400*/  BRA.U UP1, `(.L_x_17) ;  /* 0x0000001101cc7547 */ /* 0x000fea000b800000 */
[----:B------:R-:W1:Y:S01]  /*1410*/  LDCU UR13, c[0x0][0x38c] ;  /* 0x00007180ff0d77ac */ /* 0x000e620008000800 */
[----:B------:R-:W2:Y:S01]  /*1420*/  LDC R9, c[0x0][0x370] ;  /* 0x0000dc00ff097b82 */ /* 0x000ea20000000800 */
[----:B------:R-:W-:Y:S01]  /*1430*/  PLOP3.LUT P1, PT, PT, PT, UP2, 0x80, 0x8 ;  /* 0x000000000008781c */ /* 0x000fe20003f2f028 */
[----:B------:R-:W-:Y:S01]  /*1440*/  HFMA2 R12, -RZ, RZ, 0, 0 ;  /* 0x00000000ff0c7431 */ /* 0x000fe200000001ff */
[----:B------:R-:W-:Y:S01]  /*1450*/  ISETP.EQ.OR P4, PT, R2, RZ, P5 ;  /* 0x000000ff0200720c */ /* 0x000fe20002f82670 */
[----:B------:R-:W-:Y:S01]  /*1460*/  IMAD.MOV.U32 R15, RZ, RZ, 0x1 ;  /* 0x00000001ff0f7424 */ /* 0x000fe200078e00ff */
[----:B------:R-:W-:Y:S01]  /*1470*/  PLOP3.LUT P1, PT, P1, PT, PT, 0x8, 0x80 ;  /* 0x000000000080781c */ /* 0x000fe20000f2e170 */
[----:B------:R-:W-:Y:S01]  /*1480*/  IMAD.MOV.U32 R14, RZ, RZ, RZ ;  /* 0x000000ffff0e7224 */ /* 0x000fe200078e00ff */
[----:B------:R-:W-:Y:S01]  /*1490*/  MOV R8, 0x1 ;  /* 0x0000000100087802 */ /* 0x000fe20000000f00 */
[----:B------:R-:W4:Y:S01]  /*14a0*/  LDC R0, c[0x0][0x374] ;  /* 0x0000dd00ff007b82 */ /* 0x000f220000000800 */
[----:B------:R-:W-:Y:S01]  /*14b0*/  IMAD.MOV.U32 R10, RZ, RZ, RZ ;  /* 0x000000ffff0a7224 */ /* 0x000fe200078e00ff */
[----:B------:R-:W2:Y:S01]  /*14c0*/  LDCU.64 UR22, c[0x0][0x348] ;  /* 0x00006900ff1677ac */ /* 0x000ea20008000a00 */
[----:B------:R-:W-:Y:S01]  /*14d0*/  UMOV UR6, URZ ;  /* 0x000000ff00067c82 */ /* 0x000fe20008000000 */
[----:B-1----:R-:W-:-:S04]  /*14e0*/  UIADD3 UR5, UPT, UPT, UR13, 0x1f, URZ ;  /* 0x0000001f0d057890 */ /* 0x002fc8000fffe0ff */
[----:B------:R-:W-:-:S04]  /*14f0*/  USHF.R.S32.HI UR4, URZ, 0x1f, UR5 ;  /* 0x0000001fff047899 */ /* 0x000fc80008011405 */
[----:B------:R-:W-:-:S04]  /*1500*/  ULEA.HI UR4, UR4, UR5, URZ, 0x5 ;  /* 0x0000000504047291 */ /* 0x000fc8000f8f28ff */
[----:B------:R-:W-:Y:S02]  /*1510*/  USHF.R.S32.HI UR15, URZ, 0x5, UR4 ;  /* 0x00000005ff0f7899 */ /* 0x000fe40008011404 */
[----:B------:R-:W-:Y:S02]  /*1520*/  UIADD3 UR4, UPT, UPT, UR13, -0x1, URZ ;  /* 0xffffffff0d047890 */ /* 0x000fe4000fffe0ff */
[----:B------:R-:W-:Y:S02]  /*1530*/  UISETP.LT.U32.AND UP0, UPT, UR15, 0x7, UPT ;  /* 0x000000070f00788c */ /* 0x000fe4000bf01070 */
[----:B------:R-:W-:Y:S02]  /*1540*/  UISETP.GE.U32.AND UP1, UPT, UR4, -0x3f, UPT ;  /* 0xffffffc10400788c */ /* 0x000fe4000bf26070 */
[----:B------:R-:W-:Y:S02]  /*1550*/  USEL UR14, UR15, 0x7, UP0 ;  /* 0x000000070f0e7887 */ /* 0x000fe40008000000 */
[----:B------:R-:W-:-:S02]  /*1560*/  UIADD3 UR13, UPT, UPT, UR13, 0x3e, URZ ;  /* 0x0000003e0d0d7890 */ /* 0x000fc4000fffe0ff */
[----:B------:R-:W-:Y:S02]  /*1570*/  UIADD3 UR5, UPT, UPT, UR14, -0x1, URZ ;  /* 0xffffffff0e057890 */ /* 0x000fe4000fffe0ff */
[----:B------:R-:W-:-:S03]  /*1580*/  UIADD3 UR7, UPT, UPT, UR15, -UR14, URZ ;  /* 0x8000000e0f077290 */ /* 0x000fc6000fffe0ff */
[----:B------:R-:W-:-:S04]  /*1590*/  @UP1 UIADD3 UR5, UPT, UPT, UR14, URZ, URZ ;  /* 0x000000ff0e051290 */ /* 0x000fc8000fffe0ff */
[----:B--2---:R-:W-:-:S12]  /*15a0*/  UIADD3 UR5, UPT, UPT, UR5, 0x1, URZ ;  /* 0x0000000105057890 */ /* 0x004fd8000fffe0ff */
.L_x_35:
[----:B------:R-:W-:Y:S01]  /*15b0*/  UISETP.NE.AND UP0, UPT, UR37, URZ, UPT ;  /* 0x000000ff2500728c */ /* 0x000fe2000bf05270 */
[----:B------:R-:W1:Y:S08]  /*15c0*/  S2UR UR37, SR_CgaCtaId ;  /* 0x00000000002579c3 */ /* 0x000e700000008800 */
[----:B------:R-:W-:Y:S05]  /*15d0*/  BRA.U UP0, `(.L_x_18) ;  /* 0x0000000100347547 */ /* 0x000fea000b800000 */
[----:B------:R-:W2:Y:S01]  /*15e0*/  S2R R2, SR_CgaCtaId ;  /* 0x0000000000027919 */ /* 0x000ea20000008800 */
[----:B------:R-:W-:-:S04]  /*15f0*/  MOV R3, 0x400 ;  /* 0x0000040000037802 */ /* 0x000fc80000000f00 */
[----:B--2---:R-:W-:Y:S02]  /*1600*/  LEA R3, R2, R3, 0x18 ;  /* 0x0000000302037211 */ /* 0x004fe400078ec0ff */
[----:B------:R-:W-:-:S03]  /*1610*/  SHF.L.U32 R2, R8, 0x1f, RZ ;  /* 0x0000001f08027819 */ /* 0x000fc600000006ff */
[----:B------:R-:W-:-:S04]  /*1620*/  IMAD R3, R10, 0x8, R3 ;  /* 0x000000080a037824 */ /* 0x000fc800078e0203 */
[----:B------:R-:W2:Y:S02]  /*1630*/  SYNCS.PHASECHK.TRANS64.TRYWAIT P0, [R3+URZ+0x130], R2 ;  /* 0x00013002030075a7 */ /* 0x000ea400080011ff */
[----:B--2---:R-:W-:Y:S05]  /*1640*/  @!P0 BRA `(.L_x_19) ;  /* 0x0000006c002c8947 */ /* 0x004fea0003800000 */
.L_x_134:
[----:B------:R-:W-:Y:S01]  /*1650*/  VIADD R10, R10, 0x1 ;  /* 0x000000010a0a7836 */ /* 0x000fe20000000000 */
[----:B------:R2:W-:Y:S04]  /*1660*/  SYNCS.ARRIVE.TRANS64.A1T0 RZ, [R3+URZ+0x120], RZ ;  /* 0x000120ff03ff79a7 */ /* 0x0005e800081000ff */
[----:B------:R-:W-:-:S04]  /*1670*/  ISETP.NE.AND P0, PT, R10, 0x2, PT ;  /* 0x000000020a00780c */ /* 0x000fc80003f05270 */
[----:B------:R-:W-:Y:S02]  /*1680*/  SEL R10, R10, RZ, P0 ;  /* 0x000000ff0a0a7207 */ /* 0x000fe40000000000 */
[----:B--2---:R-:W-:-:S04]  /*1690*/  SEL R3, RZ, 0x1, P0 ;  /* 0x00000001ff037807 */ /* 0x004fc80000000000 */
[----:B------:R-:W-:-:S07]  /*16a0*/  LOP3.LUT R8, R8, R3, RZ, 0x3c, !PT ;  /* 0x0000000308087212 */ /* 0x000fce00078e3cff */
.L_x_18:
[----:B------:R-:W-:Y:S01]  /*16b0*/  UMOV UR4, 0x400 ;  /* 0x0000040000047882 */ /* 0x000fe20000000000 */
[----:B------:R-:W-:Y:S01]  /*16c0*/  SHF.L.U32 R2, R15, 0x1f, RZ ;  /* 0x0000001f0f027819 */ /* 0x000fe200000006ff */
[----:B-1----:R-:W-:Y:S01]  /*16d0*/  ULEA UR4, UR37, UR4, 0x18 ;  /* 0x0000000425047291 */ /* 0x002fe2000f8ec0ff */
[----:B------:R-:W-:Y:S01]  /*16e0*/  R2UR UR35, R21 ;  /* 0x00000000152372ca */ /* 0x000fe200000e0000 */
[----:B------:R-:W-:Y:S01]  /*16f0*/  UISETP.GE.U32.AND UP0, UPT, UR13, 0x3f, UPT ;  /* 0x0000003f0d00788c */ /* 0x000fe2000bf06070 */
[----:B------:R-:W-:Y:S01]  /*1700*/  R2UR UR11, R20 ;  /* 0x00000000140b72ca */ /* 0x000fe200000e0000 */
[----:B------:R-:W-:Y:S01]  /*1710*/  ULEA UR8, UR6, UR4, 0x3 ;  /* 0x0000000406087291 */ /* 0x000fe2000f8e18ff */
[----:B------:R-:W-:-:S08]  /*1720*/  UMOV UR24, URZ ;  /* 0x000000ff00187c82 */ /* 0x000fd00008000000 */
[----:B------:R1:W2:Y:S01]  /*1730*/  SYNCS.PHASECHK.TRANS64.TRYWAIT P0, [UR8+0x38], R2 ;  /* 0x00003802ff0075a7 */ /* 0x0002a20008001108 */
[----:B------:R-:W-:Y:S02]  /*1740*/  USHF.L.U32 UR35, UR35, 0x7, URZ ;  /* 0x0000000723237899 */ /* 0x000fe400080006ff */
[----:B------:R-:W-:Y:S01]  /*1750*/  USHF.L.U32 UR11, UR11, 0x6, URZ ;  /* 0x000000060b0b7899 */ /* 0x000fe200080006ff */
[----:B------:R-:W-:Y:S11]  /*1760*/  BRA.U !UP0, `(.L_x_20) ;  /* 0x0000000108a87547 */ /* 0x000ff6000b800000 */
[----:B------:R-:W-:Y:S01]  /*1770*/  UMOV UR16, URZ ;  /* 0x000000ff00107c82 */ /* 0x000fe20008000000 */
[----:B------:R-:W-:-:S05]  /*1780*/  UMOV UR17, UR6 ;  /* 0x0000000600117c82 */ /* 0x000fca0008000000 */
.L_x_25:
[----:B-1----:R-:W-:Y:S01]  /*1790*/  ULEA UR33, UR17, UR4, 0x3 ;  /* 0x0000000411217291 */ /* 0x002fe2000f8e18ff */
[----:B--2---:R-:W-:Y:S01]  /*17a0*/  @!P5 MOV R3, 0x6000 ;  /* 0x000060000003d802 */ /* 0x004fe20000000f00 */
[----:B--2---:R-:W-:Y:S10]  /*17b0*/  @P0 BRA `(.L_x_21) ;  /* 0x00000000000c0947 */ /* 0x004ff40003800000 */
[----:B------:R-:W-:-:S04]  /*17c0*/  SHF.L.U32 R5, R15, 0x1f, RZ ;  /* 0x0000001f0f057819 */ /* 0x000fc800000006ff */
[----:B------:R-:W2:Y:S02]  /*17d0*/  SYNCS.PHASECHK.TRANS64.TRYWAIT P0, [UR33+0x38], R5 ;  /* 0x00003805ff0075a7 */ /* 0x000ea40008001121 */
[----:B--2---:R-:W-:Y:S05]  /*17e0*/  @!P0 BRA `(.L_x_22) ;  /* 0x0000006800d88947 */ /* 0x004fea0003800000 */
.L_x_21:
[----:B------:R2:W-:Y:S01]  /*17f0*/  @!P5 SYNCS.ARRIVE.TRANS64 RZ, [UR33], R3 ;  /* 0x00000003ffffd9a7 */ /* 0x0005e20008000021 */
[----:B------:R-:W-:Y:S04]  /*1800*/  BSSY.RECONVERGENT B0, `(.L_x_23) ;  /* 0x0000003000007945 */ /* 0x000fe80003800200 */
[----:B------:R-:W-:Y:S05]  /*1810*/  @P4 BRA `(.L_x_24) ;  /* 0x0000000000044947 */ /* 0x000fea0003800000 */
[----:B------:R-:W-:Y:S05]  /*1820*/  BPT.TRAP 0x1 ;  /* 0x000000040000795c */ /* 0x000fea0000300000 */
.L_x_24:
[----:B------:R-:W-:Y:S05]  /*1830*/  BSYNC.RECONVERGENT B0 ;  /* 0x0000000000007941 */ /* 0x000fea0003800200 */
.L_x_23:
[----:B------:R-:W-:Y:S02]  /*1840*/  UIADD3 UR6, UPT, UPT, UR17, 0x1, URZ ;  /* 0x0000000111067890 */ /* 0x000fe4000fffe0ff */
[----:B------:R-:W-:Y:S02]  /*1850*/  ULEA UR32, UR17, UR4, 0xe ;  /* 0x0000000411207291 */ /* 0x000fe4000f8e70ff */
[----:B------:R-:W-:Y:S02]  /*1860*/  UISETP.NE.AND UP0, UPT, UR6, 0x7, UPT ;  /* 0x000000070600788c */ /* 0x000fe4000bf05270 */
[----:B------:R-:W-:Y:S02]  /*1870*/  UIADD3 UR26, UP1, UPT, UR22, 0x80, URZ ;  /* 0x00000080161a7890 */ /* 0x000fe4000ff3e0ff */
[----:B------:R-:W-:Y:S02]  /*1880*/  USEL UR9, URZ, 0x1, UP0 ;  /* 0x00000001ff097887 */ /* 0x000fe40008000000 */
[----:B------:R-:W-:-:S02]  /*1890*/  USEL UR6, UR6, URZ, UP0 ;  /* 0x000000ff06067287 */ /* 0x000fc40008000000 */
[----:B------:R-:W-:Y:S02]  /*18a0*/  UIADD3 UR20, UP0, UPT, UR22, 0x180, URZ ;  /* 0x0000018016147890 */ /* 0x000fe4000ff1e0ff */
[----:B------:R-:W-:Y:S01]  /*18b0*/  ULEA UR8, UR6, UR4, 0x3 ;  /* 0x0000000406087291 */ /* 0x000fe2000f8e18ff */
[----:B------:R-:W-:Y:S01]  /*18c0*/  LOP3.LUT R15, R15, UR9, RZ, 0x3c, !PT ;  /* 0x000000090f0f7c12 */ /* 0x000fe2000f8e3cff */
[----:B------:R-:W-:Y:S02]  /*18d0*/  USHF.L.U32 UR34, UR16, 0x5, URZ ;  /* 0x0000000510227899 */ /* 0x000fe400080006ff */
[----:B------:R-:W-:Y:S01]  /*18e0*/  UIADD3.X UR27, UPT, UPT, URZ, UR23, URZ, UP1, !UPT ;  /* 0x00000017ff1b7290 */ /* 0x000fe20008ffe4ff */
[----:B-1----:R-:W-:Y:S01]  /*18f0*/  SHF.L.U32 R2, R15, 0x1f, RZ ;  /* 0x0000001f0f027819 */ /* 0x002fe200000006ff */
[----:B------:R-:W-:Y:S02]  /*1900*/  UIADD3 UR32, UPT, UPT, UR32, 0x8400, URZ ;  /* 0x0000840020207890 */ /* 0x000fe4000fffe0ff */
[----:B------:R-:W-:Y:S01]  /*1910*/  UIADD3.X UR21, UPT, UPT, URZ, UR23, URZ, UP0, !UPT ;  /* 0x00000017ff157290 */ /* 0x000fe200087fe4ff */
[----:B------:R1:W1:Y:S01]  /*1920*/  SYNCS.PHASECHK.TRANS64.TRYWAIT P0, [UR8+0x38], R2 ;  /* 0x00003802ff0075a7 */ /* 0x0002620008001108 */
[----:B------:R-:W-:Y:S01]  /*1930*/  ULEA UR8, UR17, UR4, 0xd ;  /* 0x0000000411087291 */ /* 0x000fe2000f8e68ff */
[----:B------:R-:W-:Y:S01]  /*1940*/  UMOV UR18, 0x0 ;  /* 0x0000000000127882 */ /* 0x000fe20000000000 */
[----:B------:R-:W-:-:S02]  /*1950*/  UMOV UR19, 0x10000000 ;  /* 0x1000000000137882 */ /* 0x000fc40000000000 */
[----:B------:R-:W-:Y:S01]  /*1960*/  UIADD3 UR8, UPT, UPT, UR8, 0x24400, URZ ;  /* 0x0002440008087890 */ /* 0x000fe2000fffe0ff */
[----:B------:R1:W-:Y:S01]  /*1970*/  UTMALDG.3D [UR32], [UR26], desc[UR18] ;  /* 0x000012201a0075b4 */ /* 0x0003e20008011000 */
[----:B------:R-:W-:Y:S01]  /*1980*/  UMOV UR12, UR36 ;  /* 0x00000024000c7c82 */ /* 0x000fe20008000000 */
[----:B------:R-:W-:Y:S01]  /*1990*/  UMOV UR9, UR33 ;  /* 0x0000002100097c82 */ /* 0x000fe20008000000 */
[----:B------:R-:W-:Y:S01]  /*19a0*/  UMOV UR10, UR34 ;  /* 0x00000022000a7c82 */ /* 0x000fe20008000000 */
[----:B------:R-:W-:Y:S01]  /*19b0*/  UIADD3 UR16, UPT, UPT, UR16, 0x1, URZ ;  /* 0x0000000110107890 */ /* 0x000fe2000fffe0ff */
[----:B------:R-:W-:Y:S01]  /*19c0*/  UMOV UR24, UR5 ;  /* 0x0000000500187c82 */ /* 0x000fe20008000000 */
[----:B------:R-:W-:Y:S02]  /*19d0*/  UMOV UR17, UR6 ;  /* 0x0000000600117c82 */ /* 0x000fe40008000000 */
[----:B------:R1:W-:Y:S01]  /*19e0*/  UTMALDG.3D [UR8], [UR20], desc[UR18] ;  /* 0x00001208140075b4 */ /* 0x0003e20008011000 */
[----:B------:R-:W-:-:S09]  /*19f0*/  UISETP.NE.AND UP0, UPT, UR16, UR5, UPT ;  /* 0x000000051000728c */ /* 0x000fd2000bf05270 */
[----:B------:R-:W-:Y:S05]  /*1a00*/  BRA.U UP0, `(.L_x_25) ;  /* 0xfffffffd00607547 */ /* 0x000fea000b83ffff */
.L_x_20:
[----:B-1----:R-:W-:Y:S01]  /*1a10*/  ULEA UR8, UR6, UR4, 0x3 ;  /* 0x0000000406087291 */ /* 0x002fe2000f8e18ff */
[----:B------:R-:W-:Y:S01]  /*1a20*/  SHF.L.U32 R2, R15, 0x1f, RZ ;  /* 0x0000001f0f027819 */ /* 0x000fe200000006ff */
[----:B------:R-:W-:Y:S01]  /*1a30*/  @!P1 SYNCS.ARRIVE.TRANS64.A1T0 RZ, [UR4+0xb8], RZ ;  /* 0x0000b8ffffff99a7 */ /* 0x000fe20008100004 */
[----:B------:R-:W-:-:S06]  /*1a40*/  UISETP.GT.AND UP0, UPT, UR15, UR14, UPT ;  /* 0x0000000e0f00728c */ /* 0x000fcc000bf04270 */
[----:B--2---:R1:W2:Y:S03]  /*1a50*/  SYNCS.PHASECHK.TRANS64.TRYWAIT P0, [UR8+0x38], R2 ;  /* 0x00003802ff0075a7 */ /* 0x0042a60008001108 */
[----:B------:R-:W-:Y:S05]  /*1a60*/  BRA.U !UP0, `(.L_x_26) ;  /* 0x0000000108ac7547 */ /* 0x000fea000b800000 */
[----:B------:R-:W-:Y:S01]  /*1a70*/  UIADD3 UR21, UPT, UPT, UR7, UR24, URZ ;  /* 0x0000001807157290 */ /* 0x000fe2000fffe0ff */
[----:B------:R-:W-:-:S11]  /*1a80*/  UMOV UR25, UR6 ;  /* 0x0000000600197c82 */ /* 0x000fd60008000000 */
.L_x_31:
[----:B-1----:R-:W-:Y:S01]  /*1a90*/  ULEA UR17, UR25, UR4, 0x3 ;  /* 0x0000000419117291 */ /* 0x002fe2000f8e18ff */
[----:B--2---:R-:W-:Y:S01]  /*1aa0*/  @!P5 MOV R3, 0x6000 ;  /* 0x000060000003d802 */ /* 0x004fe20000000f00 */
[----:B--2---:R-:W-:Y:S10]  /*1ab0*/  @P0 BRA `(.L_x_27) ;  /* 0x00000000000c0947 */ /* 0x004ff40003800000 */
[----:B------:R-:W-:-:S04]  /*1ac0*/  SHF.L.U32 R5, R15, 0x1f, RZ ;  /* 0x0000001f0f057819 */ /* 0x000fc800000006ff */
[----:B------:R-:W2:Y:S02]  /*1ad0*/  SYNCS.PHASECHK.TRANS64.TRYWAIT P0, [UR17+0x38], R5 ;  /* 0x00003805ff0075a7 */ /* 0x000ea40008001111 */
[----:B--2---:R-:W-:Y:S05]  /*1ae0*/  @!P0 BRA `(.L_x_28) ;  /* 0x0000006800308947 */ /* 0x004fea0003800000 */
.L_x_27:
[----:B------:R2:W-:Y:S01]  /*1af0*/  @!P5 SYNCS.ARRIVE.TRANS64 RZ, [UR17], R3 ;  /* 0x00000003ffffd9a7 */ /* 0x0005e20008000011 */
[----:B------:R-:W-:Y:S04]  /*1b00*/  BSSY.RECONVERGENT B0, `(.L_x_29) ;  /* 0x0000003000007945 */ /* 0x000fe80003800200 */
[----:B------:R-:W-:Y:S05]  /*1b10*/  @P4 BRA `(.L_x_30) ;  /* 0x0000000000044947 */ /* 0x000fea0003800000 */
[----:B------:R-:W-:Y:S05]  /*1b20*/  BPT.TRAP 0x1 ;  /* 0x000000040000795c */ /* 0x000fea0000300000 */
.L_x_30:
[----:B------:R-:W-:Y:S05]  /*1b30*/  BSYNC.RECONVERGENT B0 ;  /* 0x0000000000007941 */ /* 0x000fea0003800200 */
.L_x_29:
        /* <DEDUP_REMOVED lines=10> */
[----:B------:R-:W-:Y:S01]  /*1be0*/  UIADD3 UR16, UPT, UPT, UR16, 0x8400, URZ ;  /* 0x0000840010107890 */ /* 0x000fe2000fffe0ff */
[----:B-1----:R-:W-:Y:S01]  /*1bf0*/  SHF.L.U32 R2, R15, 0x1f, RZ ;  /* 0x0000001f0f027819 */ /* 0x002fe200000006ff */
[----:B------:R-:W-:Y:S02]  /*1c00*/  UIADD3.X UR31, UPT, UPT, URZ, UR23, URZ, UP1, !UPT ;  /* 0x00000017ff1f7290 */ /* 0x000fe40008ffe4ff */
[----:B------:R-:W-:Y:S01]  /*1c10*/  UIADD3.X UR29, UPT, UPT, URZ, UR23, URZ, UP0, !UPT ;  /* 0x00000017ff1d7290 */ /* 0x000fe200087fe4ff */
[----:B------:R1:W1:Y:S01]  /*1c20*/  SYNCS.PHASECHK.TRANS64.TRYWAIT P0, [UR8+0x38], R2 ;  /* 0x00003802ff0075a7 */ /* 0x0002620008001108 */
[----:B------:R-:W-:Y:S01]  /*1c30*/  ULEA UR8, UR25, UR4, 0xd ;  /* 0x0000000419087291 */ /* 0x000fe2000f8e68ff */
[----:B------:R-:W-:Y:S01]  /*1c40*/  UMOV UR26, 0x0 ;  /* 0x00000000001a7882 */ /* 0x000fe20000000000 */
[----:B------:R-:W-:-:S02]  /*1c50*/  UMOV UR27, 0x10000000 ;  /* 0x10000000001b7882 */ /* 0x000fc40000000000 */
[----:B------:R-:W-:Y:S01]  /*1c60*/  UIADD3 UR8, UPT, UPT, UR8, 0x24400, URZ ;  /* 0x0002440008087890 */ /* 0x000fe2000fffe0ff */
[----:B------:R-:W-:Y:S01]  /*1c70*/  UMOV UR19, UR35 ;  /* 0x0000002300137c82 */ /* 0x000fe20008000000 */
[----:B------:R-:W-:Y:S01]  /*1c80*/  UMOV UR20, UR36 ;  /* 0x0000002400147c82 */ /* 0x000fe20008000000 */
[----:B------:R-:W-:Y:S01]  /*1c90*/  UMOV UR12, UR36 ;  /* 0x00000024000c7c82 */ /* 0x000fe20008000000 */
[----:B------:R-:W-:Y:S01]  /*1ca0*/  UMOV UR9, UR17 ;  /* 0x0000001100097c82 */ /* 0x000fe20008000000 */
[----:B------:R-:W-:Y:S01]  /*1cb0*/  UMOV UR10, UR18 ;  /* 0x00000012000a7c82 */ /* 0x000fe20008000000 */
[----:B------:R1:W-:Y:S01]  /*1cc0*/  UTMALDG.3D [UR16], [UR30], desc[UR26] ;  /* 0x00001a101e0075b4 */ /* 0x0003e20008011000 */
[----:B------:R-:W-:Y:S01]  /*1cd0*/  UIADD3 UR24, UPT, UPT, UR24, 0x1, URZ ;  /* 0x0000000118187890 */ /* 0x000fe2000fffe0ff */
[----:B------:R-:W-:-:S03]  /*1ce0*/  UMOV UR25, UR6 ;  /* 0x0000000600197c82 */ /* 0x000fc60008000000 */
[----:B------:R-:W-:Y:S01]  /*1cf0*/  UISETP.NE.AND UP0, UPT, UR24, UR21, UPT ;  /* 0x000000151800728c */ /* 0x000fe2000bf05270 */
[----:B------:R1:W-:Y:S08]  /*1d00*/  UTMALDG.3D [UR8], [UR28], desc[UR26] ;  /* 0x00001a081c0075b4 */ /* 0x0003f00008011000 */
[----:B------:R-:W-:Y:S05]  /*1d10*/  BRA.U UP0, `(.L_x_31) ;  /* 0xfffffffd005c7547 */ /* 0x000fea000b83ffff */
.L_x_26:
[----:B-1----:R-:W-:Y:S01]  /*1d20*/  LEA R2, R14, UR4, 0x3 ;  /* 0x000000040e027c11 */ /* 0x002fe2000f8e18ff */
[----:B------:R-:W-:Y:S01]  /*1d30*/  NOP ;  /* 0x0000000000007918 */ /* 0x000fe20000000000 */
[----:B--2---:R-:W-:Y:S02]  /*1d40*/  SHF.L.U32 R3, R12, 0x1f, RZ ;  /* 0x0000001f0c037819 */ /* 0x004fe400000006ff */
[----:B------:R-:W-:Y:S02]  /*1d50*/  LEA R4, R14, UR4, 0x4 ;  /* 0x000000040e047c11 */ /* 0x000fe4000f8e20ff */
[----:B------:R-:W1:Y:S02]  /*1d60*/  SYNCS.PHASECHK.TRANS64.TRYWAIT P0, [R2+URZ+0xc0], R3 ;  /* 0x0000c003020075a7 */ /* 0x000e6400080011ff */
[----:B-1----:R-:W-:Y:S05]  /*1d70*/  @!P0 BRA `(.L_x_32) ;  /* 0x0000006400a48947 */ /* 0x002fea0003800000 */
.L_x_137:
[----:B------:R-:W2:Y:S01]  /*1d80*/  LDS.128 R4, [R4+0x150] ;  /* 0x0001500004047984 */ /* 0x000ea20000000c00 */
[----:B---3--:R-:W-:Y:S01]  /*1d90*/  ISETP.GE.AND P0, PT, R26, 0x1, PT ;  /* 0x000000011a00780c */ /* 0x008fe20003f06270 */
[----:B-1----:R-:W-:Y:S01]  /*1da0*/  VIADD R2, R2, 0xd0 ;  /* 0x000000d002027836 */ /* 0x002fe20000000000 */
[----:B------:R-:W-:Y:S01]  /*1db0*/  @!PT LDS RZ, [RZ] ;  /* 0x00000000fffff984 */ /* 0x000fe20000000800 */
[----:B------:R-:W-:Y:S01]  /*1dc0*/  @!PT LDS RZ, [RZ] ;  /* 0x00000000fffff984 */ /* 0x000fe20000000800 */
[----:B------:R-:W-:Y:S01]  /*1dd0*/  @!PT LDS RZ, [RZ] ;  /* 0x00000000fffff984 */ /* 0x000fe20000000800 */
[----:B------:R-:W-:Y:S01]  /*1de0*/  @!PT LDS RZ, [RZ] ;  /* 0x00000000fffff984 */ /* 0x000fe20000000800 */
[----:B------:R1:W-:Y:S06]  /*1df0*/  MEMBAR.ALL.CTA ;  /* 0x0000000000007992 */ /* 0x0003ec0000008000 */
[----:B-1----:R-:W1:Y:S01]  /*1e00*/  FENCE.VIEW.ASYNC.S ;  /* 0x00000000000073c6 */ /* 0x002e620000000000 */
[----:B------:R-:W-:-:S04]  /*1e10*/  PRMT R2, RZ, 0x654, R2 ;  /* 0x00000654ff027816 */ /* 0x000fc80000000002 */
[----:B-1----:R1:W-:Y:S01]  /*1e20*/  SYNCS.ARRIVE.TRANS64.RED.A1T0 RZ, [R2+URZ], RZ ;  /* 0x000000ff02ff79a7 */ /* 0x0023e200081004ff */
[----:B--2---:R-:W-:-:S13]  /*1e30*/  LOP3.LUT P2, RZ, R6, 0x1, RZ, 0xc0, !PT ;  /* 0x0000000106ff7812 */ /* 0x004fda000784c0ff */
[----:B------:R-:W-:Y:S01]  /*1e40*/  @P2 SHF.R.U32.HI R3, RZ, 0x10, R5 ;  /* 0x00000010ff032819 */ /* 0x000fe20000011605 */
[----:B------:R-:W-:Y:S01]  /*1e50*/  VOTEU.ANY UP0, P2 ;  /* 0x0000000000ff7886 */ /* 0x000fe20001000100 */
[----:B------:R-:W-:Y:S02]  /*1e60*/  @P2 MOV R13, R4 ;  /* 0x00000004000d2202 */ /* 0x000fe40000000f00 */
[----:B------:R-:W-:Y:S02]  /*1e70*/  @P2 R2UR.BROADCAST UR8, R3 ;  /* 0x00000000030822ca */ /* 0x000fe400008e0000 */
[----:B------:R-:W-:-:S11]  /*1e80*/  @P2 LOP3.LUT R11, R5, 0xffff, RZ, 0xc0, !PT ;  /* 0x0000ffff050b2812 */ /* 0x000fd600078ec0ff */
[----:B------:R-:W-:Y:S01]  /*1e90*/  @UP0 UMOV UR36, UR8 ;  /* 0x0000000800240c82 */ /* 0x000fe20008000000 */
[----:B-1----:R-:W-:Y:S05]  /*1ea0*/  @!P0 BRA `(.L_x_33) ;  /* 0x0000000000b88947 */ /* 0x002fea0003800000 */
[----:B------:R-:W4:Y:S01]  /*1eb0*/  LDC.64 R4, c[0x0][0xb18] ;  /* 0x0002c600ff047b82 */ /* 0x000f220000000a00 */
[----:B------:R-:W-:-:S07]  /*1ec0*/  ISETP.NE.AND P3, PT, R26, 0x1, PT ;  /* 0x000000011a00780c */ /* 0x000fce0003f65270 */
[----:B------:R-:W1:Y:S08]  /*1ed0*/  LDC.64 R6, c[0x0][0xb10] ;  /* 0x0002c400ff067b82 */ /* 0x000e700000000a00 */
[----:B------:R-:W2:Y:S08]  /*1ee0*/  LDC R16, c[0x0][0xb20] ;  /* 0x0002c800ff107b82 */ /* 0x000eb00000000800 */
[----:B------:R-:W3:Y:S01]  /*1ef0*/  LDC R18, c[0x0][0xb0c] ;  /* 0x0002c300ff127b82 */ /* 0x000ee20000000800 */
[----:B----4-:R-:W-:Y:S01]  /*1f00*/  IMAD.HI.U32 R17, R0, R5, RZ ;  /* 0x0000000500117227 */ /* 0x010fe200078e00ff */
[----:B------:R-:W-:-:S03]  /*1f10*/  ISETP.NE.AND P0, PT, R4, 0x1, PT ;  /* 0x000000010400780c */ /* 0x000fc60003f05270 */
[----:B------:R-:W-:-:S03]  /*1f20*/  IMAD.HI.U32 R5, R11, R5, RZ ;  /* 0x000000050b057227 */ /* 0x000fc600078e00ff */
[----:B------:R-:W4:Y:S01]  /*1f30*/  LDC.64 R2, c[0x0][0xb28] ;  /* 0x0002ca00ff027b82 */ /* 0x000f220000000a00 */
[----:B-1----:R-:W-:-:S04]  /*1f40*/  IMAD.HI.U32 R20, R9, R6, RZ ;  /* 0x0000000609147227 */ /* 0x002fc800078e00ff */
[----:B------:R-:W-:Y:S01]  /*1f50*/  IMAD.HI.U32 R22, R13, R6, RZ ;  /* 0x000000060d167227 */ /* 0x000fe200078e00ff */
[----:B------:R-:W-:Y:S02]  /*1f60*/  SHF.R.U32.HI R20, RZ, R7, R20 ;  /* 0x00000007ff147219 */ /* 0x000fe40000011614 */
[-C--:B--2---:R-:W-:Y:S02]  /*1f70*/  SHF.R.U32.HI R17, RZ, R16.reuse, R17 ;  /* 0x00000010ff117219 */ /* 0x084fe40000011611 */
[----:B------:R-:W-:Y:S02]  /*1f80*/  SHF.R.U32.HI R16, RZ, R16, R5 ;  /* 0x00000010ff107219 */ /* 0x000fe40000011605 */
[----:B------:R-:W-:Y:S02]  /*1f90*/  SEL R17, R0, R17, !P0 ;  /* 0x0000001100117207 */ /* 0x000fe40004000000 */
[----:B------:R-:W-:Y:S02]  /*1fa0*/  SHF.R.U32.HI R22, RZ, R7, R22 ;  /* 0x00000007ff167219 */ /* 0x000fe40000011616 */
[----:B---3--:R-:W-:-:S02]  /*1fb0*/  ISETP.NE.AND P1, PT, R18, 0x1, PT ;  /* 0x000000011200780c */ /* 0x008fc40003f25270 */
[----:B------:R-:W-:Y:S02]  /*1fc0*/  SEL R5, R11, R16, !P0 ;  /* 0x000000100b057207 */ /* 0x000fe40004000000 */
[----:B------:R-:W-:Y:S02]  /*1fd0*/  SEL R19, R9, R20, !P1 ;  /* 0x0000001409137207 */ /* 0x000fe40004800000 */
[----:B------:R-:W-:Y:S01]  /*1fe0*/  SEL R7, R13, R22, !P1 ;  /* 0x000000160d077207 */ /* 0x000fe20004800000 */
[----:B----4-:R-:W-:-:S04]  /*1ff0*/  IMAD.HI.U32 R20, R17, R2, RZ ;  /* 0x0000000211147227 */ /* 0x010fc800078e00ff */
[----:B------:R-:W-:Y:S01]  /*2000*/  IMAD.HI.U32 R6, R19, R2, RZ ;  /* 0x0000000213067227 */ /* 0x000fe200078e00ff */
[----:B------:R-:W-:-:S04]  /*2010*/  @P3 SHF.R.U32.HI R17, RZ, R3, R20 ;  /* 0x00000003ff113219 */ /* 0x000fc80000011614 */
        /* <DEDUP_REMOVED lines=8> */
[----:B------:R-:W-:-:S04]  /*20a0*/  @!P0 IMAD.HI.U32 R16, R7, R2, RZ ;  /* 0x0000000207108227 */ /* 0x000fc800078e00ff */
[----:B------:R-:W-:Y:S01]  /*20b0*/  IMAD.MOV R2, RZ, RZ, -R6 ;  /* 0x000000ffff027224 */ /* 0x000fe200078e0a06 */
[----:B------:R-:W-:-:S03]  /*20c0*/  @!P0 SHF.R.U32.HI R16, RZ, R3, R16 ;  /* 0x00000003ff108219 */ /* 0x000fc60000011610 */
[----:B------:R-:W-:Y:S01]  /*20d0*/  IMAD R2, R26, R2, R5 ;  /* 0x000000021a027224 */ /* 0x000fe200078e0205 */
[----:B------:R-:W-:Y:S02]  /*20e0*/  @!P0 SEL R3, R7, R16, !P3 ;  /* 0x0000001007038207 */ /* 0x000fe40005800000 */
[----:B------:R-:W-:-:S03]  /*20f0*/  IADD3 R16, PT, PT, -R5, RZ, RZ ;  /* 0x000000ff05107210 */ /* 0x000fc60007ffe1ff */
[--C-:B------:R-:W-:Y:S02]  /*2100*/  @!P0 IMAD.IADD R6, R6, 0x1, -R3.reuse ;  /* 0x0000000106068824 */ /* 0x100fe400078e0a03 */
[----:B------:R-:W-:Y:S01]  /*2110*/  @!P0 IMAD R3, R2, R19, R3 ;  /* 0x0000001302038224 */ /* 0x000fe200078e0203 */
[----:B------:R-:W-:Y:S01]  /*2120*/  IADD3 R2, PT, PT, -R7, RZ, RZ ;  /* 0x000000ff07027210 */ /* 0x000fe20007ffe1ff */
[----:B------:R-:W-:Y:S02]  /*2130*/  @!P0 IMAD R5, R26, R6, R7 ;  /* 0x000000061a058224 */ /* 0x000fe400078e0207 */
[----:B------:R-:W-:Y:S02]  /*2140*/  IMAD R11, R4, R16, R11 ;  /* 0x00000010040b7224 */ /* 0x000fe400078e020b */
[----:B------:R-:W-:Y:S02]  /*2150*/  @!P0 IMAD.MOV.U32 R7, RZ, RZ, R3 ;  /* 0x000000ffff078224 */ /* 0x000fe400078e0003 */
[----:B------:R-:W-:-:S02]  /*2160*/  IMAD R2, R18, R2, R13 ;  /* 0x0000000212027224 */ /* 0x000fc400078e020d */
[----:B------:R-:W-:Y:S02]  /*2170*/  IMAD R11, R5, R4, R11 ;  /* 0x00000004050b7224 */ /* 0x000fe400078e020b */
[----:B------:R-:W-:Y:S02]  /*2180*/  IMAD R13, R7, R18, R2 ;  /* 0x00000012070d7224 */ /* 0x000fe400078e0202 */
.L_x_33:
[----:B------:R-:W1:Y:S02]  /*2190*/  LDCU UR8, c[0x0][0xb30] ;  /* 0x00016600ff0877ac */ /* 0x000e640008000800 */
[----:B-1----:R-:W-:-:S09]  /*21a0*/  UISETP.NE.AND UP0, UPT, UR8, 0x1, UPT ;  /* 0x000000010800788c */ /* 0x002fd2000bf05270 */
[----:B------:R-:W-:Y:S05]  /*21b0*/  BRA.U UP0, `(.L_x_34) ;  /* 0x0000000100407547 */ /* 0x000fea000b800000 */
[----:B------:R-:W1:Y:S08]  /*21c0*/  LDC.64 R4, c[0x0][0xb10] ;  /* 0x0002c400ff047b82 */ /* 0x000e700000000a00 */
[----:B------:R-:W2:Y:S08]  /*21d0*/  LDC.64 R2, c[0x0][0xb18] ;  /* 0x0002c600ff027b82 */ /* 0x000eb00000000a00 */
[----:B------:R-:W3:Y:S08]  /*21e0*/  LDC R6, c[0x0][0xb20] ;  /* 0x0002c800ff067b82 */ /* 0x000ef00000000800 */
[----:B------:R-:W4:Y:S01]  /*21f0*/  LDC R16, c[0x0][0xb0c] ;  /* 0x0002c300ff107b82 */ /* 0x000f220000000800 */
[----:B-1----:R-:W-:-:S05]  /*2200*/  IMAD.HI.U32 R4, R13, R4, RZ ;  /* 0x000000040d047227 */ /* 0x002fca00078e00ff */
[----:B------:R-:W-:Y:S01]  /*2210*/  SHF.R.U32.HI R4, RZ, R5, R4 ;  /* 0x00000005ff047219 */ /* 0x000fe20000011604 */
[----:B--2---:R-:W-:Y:S01]  /*2220*/  IMAD.HI.U32 R3, R11, R3, RZ ;  /* 0x000000030b037227 */ /* 0x004fe200078e00ff */
[----:B------:R-:W-:-:S04]  /*2230*/  ISETP.NE.AND P0, PT, R2, 0x1, PT ;  /* 0x000000010200780c */ /* 0x000fc80003f05270 */
[----:B---3--:R-:W-:-:S04]  /*2240*/  SHF.R.U32.HI R6, RZ, R6, R3 ;  /* 0x00000006ff067219 */ /* 0x008fc80000011603 */
[----:B------:R-:W-:Y:S02]  /*2250*/  SEL R3, R11, R6, !P0 ;  /* 0x000000060b037207 */ /* 0x000fe40004000000 */
[----:B----4-:R-:W-:-:S04]  /*2260*/  ISETP.NE.AND P1, PT, R16, 0x1, PT ;  /* 0x000000011000780c */ /* 0x010fc80003f25270 */
[----:B------:R-:W-:-:S05]  /*2270*/  SEL R4, R13, R4, !P1 ;  /* 0x000000040d047207 */ /* 0x000fca0004800000 */
[----:B------:R-:W-:Y:S02]  /*2280*/  IMAD.IADD R5, R3, 0x1, -R4 ;  /* 0x0000000103057824 */ /* 0x000fe400078e0a04 */
[----:B------:R-:W-:Y:S02]  /*2290*/  IMAD.IADD R3, R4, 0x1, -R3 ;  /* 0x0000000104037824 */ /* 0x000fe400078e0a03 */
[----:B------:R-:W-:Y:S02]  /*22a0*/  IMAD R13, R5, R16, R13 ;  /* 0x00000010050d7224 */ /* 0x000fe400078e020d */
[----:B------:R-:W-:-:S07]  /*22b0*/  IMAD R11, R3, R2, R11 ;  /* 0x00000002030b7224 */ /* 0x000fce00078e020b */
.L_x_34:
[----:B------:R-:W-:Y:S01]  /*22c0*/  VIADD R14, R14, 0x1 ;  /* 0x000000010e0e7836 */ /* 0x000fe20000000000 */
[----:B------:R-:W-:Y:S01]  /*22d0*/  PLOP3.LUT P1, PT, PT, PT, PT, 0x80, 0x8 ;  /* 0x000000000008781c */ /* 0x000fe20003f2f070 */
[----:B------:R-:W-:Y:S02]  /*22e0*/  IMAD.IADD R21, R13, 0x1, R68 ;  /* 0x000000010d157824 */ /* 0x000fe400078e0244 */
[----:B------:R-:W-:Y:S01]  /*22f0*/  IMAD.IADD R20, R11, 0x1, R66 ;  /* 0x000000010b147824 */ /* 0x000fe200078e0242 */
[----:B------:R-:W-:-:S04]  /*2300*/  ISETP.NE.AND P0, PT, R14, 0x2, PT ;  /* 0x000000020e00780c */ /* 0x000fc80003f05270 */
[----:B------:R-:W-:Y:S02]  /*2310*/  SEL R3, RZ, 0x1, P0 ;  /* 0x00000001ff037807 */ /* 0x000fe40000000000 */
[----:B------:R-:W-:Y:S02]  /*2320*/  SEL R14, R14, RZ, P0 ;  /* 0x000000ff0e0e7207 */ /* 0x000fe40000000000 */
[----:B------:R-:W-:Y:S01]  /*2330*/  LOP3.LUT R12, R12, R3, RZ, 0x3c, !PT ;  /* 0x000000030c0c7212 */ /* 0x000fe200078e3cff */
[----:B------:R-:W-:Y:S06]  /*2340*/  @P2 BRA `(.L_x_35) ;  /* 0xfffffff000982947 */ /* 0x000fec000383ffff */
[----:B------:R-:W-:Y:S01]  /*2350*/  UIADD3 UR4, UPT, UPT, UR4, 0x38, URZ ;  /* 0x0000003804047890 */ /* 0x000fe2000fffe0ff */
[----:B------:R-:W-:-:S03]  /*2360*/  SHF.L.U32 R3, R15, 0x1f, RZ ;  /* 0x0000001f0f037819 */ /* 0x000fc600000006ff */
[----:B------:R-:W-:-:S09]  /*2370*/  ULEA UR5, UR6, UR4, 0x3 ;  /* 0x0000000406057291 */ /* 0x000fd2000f8e18ff */
[----:B------:R-:W1:Y:S02]  /*2380*/  SYNCS.PHASECHK.TRANS64.TRYWAIT P0, [UR5], R3 ;  /* 0x00000003ff0075a7 */ /* 0x000e640008001105 */
[----:B-1----:R-:W-:Y:S05]  /*2390*/  @!P0 BRA `(.L_x_36) ;  /* 0x0000006000308947 */ /* 0x002fea0003800000 */
.L_x_139:
[----:B------:R-:W-:-:S04]  /*23a0*/  UIADD3 UR6, UPT, UPT, UR6, 0x1, URZ ;  /* 0x0000000106067890 */ /* 0x000fc8000fffe0ff */
[----:B------:R-:W-:-:S04]  /*23b0*/  UISETP.NE.AND UP0, UPT, UR6, 0x7, UPT ;  /* 0x000000070600788c */ /* 0x000fc8000bf05270 */
[----:B------:R-:W-:Y:S02]  /*23c0*/  USEL UR7, URZ, 0x1, UP0 ;  /* 0x00000001ff077887 */ /* 0x000fe40008000000 */
[----:B------:R-:W-:-:S04]  /*23d0*/  USEL UR6, UR6, URZ, UP0 ;  /* 0x000000ff06067287 */ /* 0x000fc80008000000 */
[----:B------:R-:W-:Y:S01]  /*23e0*/  ULEA UR5, UR6, UR4, 0x3 ;  /* 0x0000000406057291 */ /* 0x000fe2000f8e18ff */
[----:B------:R-:W-:-:S04]  /*23f0*/  LOP3.LUT R2, R15, UR7, RZ, 0x3c, !PT ;  /* 0x000000070f027c12 */ /* 0x000fc8000f8e3cff */
[----:B-1----:R-:W-:-:S04]  /*2400*/  SHF.L.U32 R3, R2, 0x1f, RZ ;  /* 0x0000001f02037819 */ /* 0x002fc800000006ff */
[----:B------:R-:W1:Y:S02]  /*2410*/  SYNCS.PHASECHK.TRANS64.TRYWAIT P0, [UR5], R3 ;  /* 0x00000003ff0075a7 */ /* 0x000e640008001105 */
[----:B-1----:R-:W-:Y:S05]  /*2420*/  @!P0 BRA `(.L_x_37) ;  /* 0x0000006000248947 */ /* 0x002fea0003800000 */
.L_x_141:
        /* <DEDUP_REMOVED lines=9> */
.L_x_143:
        /* <DEDUP_REMOVED lines=9> */
.L_x_145:
        /* <DEDUP_REMOVED lines=9> */
.L_x_147:
        /* <DEDUP_REMOVED lines=9> */
.L_x_149:
[----:B------:R-:W-:-:S04]  /*2670*/  UIADD3 UR6, UPT, UPT, UR6, 0x1, URZ ;  /* 0x0000000106067890 */ /* 0x000fc8000fffe0ff */
[----:B------:R-:W-:-:S04]  /*2680*/  UISETP.NE.AND UP0, UPT, UR6, 0x7, UPT ;  /* 0x000000070600788c */ /* 0x000fc8000bf05270 */
[----:B------:R-:W-:Y:S02]  /*2690*/  USEL UR5, URZ, 0x1, UP0 ;  /* 0x00000001ff057887 */ /* 0x000fe40008000000 */
[----:B------:R-:W-:-:S04]  /*26a0*/  USEL UR6, UR6, URZ, UP0 ;  /* 0x000000ff06067287 */ /* 0x000fc80008000000 */
[----:B------:R-:W-:Y:S01]  /*26b0*/  ULEA UR6, UR6, UR4, 0x3 ;  /* 0x0000000406067291 */ /* 0x000fe2000f8e18ff */
[----:B-1----:R-:W-:-:S04]  /*26c0*/  LOP3.LUT R3, R2, UR5, RZ, 0x3c, !PT ;  /* 0x0000000502037c12 */ /* 0x002fc8000f8e3cff */
[----:B------:R-:W-:Y:S01]  /*26d0*/  SHF.L.U32 R3, R3, 0x1f, RZ ;  /* 0x0000001f03037819 */ /* 0x000fe200000006ff */
[----:B----4-:R-:W-:-:S07]  /*26e0*/  IMAD.U32 R0, RZ, RZ, UR6 ;  /* 0x00000006ff007e24 */ /* 0x010fce000f8e00ff */
.L_x_42:
[----:B-1----:R1:W2:Y:S02]  /*26f0*/  SYNCS.PHASECHK.TRANS64.TRYWAIT P0, [R0+URZ], R3 ;  /* 0x00000003000075a7 */ /* 0x0022a400080011ff */
[----:B--2---:R-:W-:Y:S05]  /*2700*/  @!P0 NANOSLEEP.SYNCS 0x989680 ;  /* 0x009896800000895d */ /* 0x004fea0003900000 */
[----:B------:R-:W2:Y:S02]  /*2710*/  @!P0 SYNCS.PHASECHK.TRANS64 P0, [R0+URZ], R3 ;  /* 0x00000003000085a7 */ /* 0x000ea400080010ff */
[----:B--2---:R-:W-:Y:S05]  /*2720*/  @P0 EXIT ;  /* 0x000000000000094d */ /* 0x004fea0003800000 */
[----:B------:R-:W-:Y:S05]  /*2730*/  BRA `(.L_x_42) ;  /* 0xfffffffc00ec7947 */ /* 0x000fea000383ffff */
.L_x_17:
[----:B------:R-:W-:-:S04]  /*2740*/  UISETP.NE.AND UP1, UPT, UR37, URZ, UPT ;  /* 0x000000ff2500728c */ /* 0x000fc8000bf25270 */
[----:B------:R-:W-:-:S09]  /*2750*/  UISETP.NE.OR UP1, UPT, UR8, 0x1, UP1 ;  /* 0x000000010800788c */ /* 0x000fd20008f25670 */
[----:B------:R-:W-:Y:S05]  /*2760*/  BRA.U UP1, `(.L_x_43) ;  /* 0x0000000501487547 */ /* 0x000fea000b800000 */
[----:B------:R-:W-:Y:S01]  /*2770*/  ISETP.NE.AND P2, PT, R2, RZ, PT ;  /* 0x000000ff0200720c */ /* 0x000fe20003f45270 */
[----:B------:R-:W-:Y:S01]  /*2780*/  IMAD.MOV.U32 R12, RZ, RZ, 0x1 ;  /* 0x00000001ff0c7424 */ /* 0x000fe200078e00ff */
[----:B------:R-:W-:Y:S02]  /*2790*/  CS2R R10, SRZ ;  /* 0x00000000000a7805 */ /* 0x000fe4000001ff00 */
[----:B------:R-:W-:Y:S01]  /*27a0*/  CS2R R8, SRZ ;  /* 0x0000000000087805 */ /* 0x000fe2000001ff00 */
[----:B------:R-:W-:Y:S01]  /*27b0*/  UMOV UR4, 0x400 ;  /* 0x0000040000047882 */ /* 0x000fe20000000000 */
[----:B------:R-:W-:Y:S01]  /*27c0*/  UMOV UR6, URZ ;  /* 0x000000ff00067c82 */ /* 0x000fe20008000000 */
[----:B------:R-:W-:-:S12]  /*27d0*/  ULEA UR37, UR37, UR4, 0x18 ;  /* 0x0000000425257291 */ /* 0x000fd8000f8ec0ff */
.L_x_47:
[----:B------:R-:W-:Y:S02]  /*27e0*/  LEA R0, R8, UR37, 0x3 ;  /* 0x0000002508007c11 */ /* 0x000fe4000f8e18ff */
[----:B------:R-:W-:-:S03]  /*27f0*/  SHF.L.U32 R5, R9, 0x1f, RZ ;  /* 0x0000001f09057819 */ /* 0x000fc600000006ff */
[----:B------:R-:W-:Y:S01]  /*2800*/  VIADD R4, R0, 0x130 ;  /* 0x0000013000047836 */ /* 0x000fe20000000000 */
[----:B------:R-:W1:Y:S02]  /*2810*/  SYNCS.PHASECHK.TRANS64.TRYWAIT P0, [R0+URZ+0x120], R5 ;  /* 0x00012005000075a7 */ /* 0x000e6400080011ff */
[----:B-1----:R-:W-:Y:S05]  /*2820*/  @!P0 BRA `(.L_x_44) ;  /* 0x0000005c009c8947 */ /* 0x002fea0003800000 */
.L_x_150:
[----:B------:R-:W-:Y:S01]  /*2830*/  ULEA UR5, UR6, UR37, 0x3 ;  /* 0x0000002506057291 */ /* 0x000fe2000f8e18ff */
[----:B------:R-:W-:Y:S02]  /*2840*/  PRMT R4, RZ, 0x654, R4 ;  /* 0x00000654ff047816 */ /* 0x000fe40000000004 */
[----:B-1----:R-:W-:Y:S01]  /*2850*/  SHF.L.U32 R5, R12, 0x1f, RZ ;  /* 0x0000001f0c057819 */ /* 0x002fe200000006ff */
[----:B------:R-:W-:Y:S01]  /*2860*/  UIADD3 UR4, UPT, UPT, UR5, 0xc0, URZ ;  /* 0x000000c005047890 */ /* 0x000fe2000fffe0ff */
[----:B------:R1:W-:Y:S05]  /*2870*/  SYNCS.ARRIVE.TRANS64.RED.A1T0 RZ, [R4+URZ], RZ ;  /* 0x000000ff04ff79a7 */ /* 0x0003ea00081004ff */
[----:B------:R-:W-:Y:S01]  /*2880*/  IMAD.U32 R7, RZ, RZ, UR4 ;  /* 0x00000004ff077e24 */ /* 0x000fe2000f8e00ff */
[----:B------:R-:W2:Y:S04]  /*2890*/  SYNCS.PHASECHK.TRANS64.TRYWAIT P0, [UR5+0xd0], R5 ;  /* 0x0000d005ff0075a7 */ /* 0x000ea80008001105 */
[----:B------:R-:W-:Y:S01]  /*28a0*/  PRMT R6, R2, 0x654, R7 ;  /* 0x0000065402067816 */ /* 0x000fe20000000007 */
[----:B-1----:R-:W-:Y:S01]  /*28b0*/  @!P2 IMAD.MOV.U32 R4, RZ, RZ, 0x10 ;  /* 0x00000010ff04a424 */ /* 0x002fe200078e00ff */
[----:B--2---:R-:W-:Y:S06]  /*28c0*/  @!P0 BRA `(.L_x_45) ;  /* 0x0000005c00888947 */ /* 0x004fec0003800000 */
.L_x_152:
[----:B------:R-:W-:Y:S01]  /*28d0*/  ULEA UR4, UR6, UR37, 0x4 ;  /* 0x0000002506047291 */ /* 0x000fe2000f8e20ff */
[----:B------:R-:W-:Y:S01]  /*28e0*/  SEL R3, R6, R3, !P2 ;  /* 0x0000000306037207 */ /* 0x000fe20005000000 */
[----:B------:R-:W-:Y:S01]  /*28f0*/  UIADD3 UR5, UPT, UPT, UR5, 0xc0, URZ ;  /* 0x000000c005057890 */ /* 0x000fe2000fffe0ff */
[----:B-1----:R-:W-:Y:S01]  /*2900*/  LEA R0, R11, UR37, 0x3 ;  /* 0x000000250b007c11 */ /* 0x002fe2000f8e18ff */
[----:B------:R-:W-:Y:S01]  /*2910*/  UIADD3 UR4, UPT, UPT, UR4, 0x150, URZ ;  /* 0x0000015004047890 */ /* 0x000fe2000fffe0ff */
[----:B------:R-:W-:Y:S01]  /*2920*/  SHF.L.U32 R5, R10, 0x1f, RZ ;  /* 0x0000001f0a057819 */ /* 0x000fe200000006ff */
[----:B------:R1:W-:Y:S01]  /*2930*/  @!P2 SYNCS.ARRIVE.TRANS64.RED RZ, [R3+URZ], R4 ;  /* 0x0000000403ffa9a7 */ /* 0x0003e200080004ff */
[----:B------:R-:W-:Y:S01]  /*2940*/  UIADD3 UR6, UPT, UPT, UR6, 0x1, URZ ;  /* 0x0000000106067890 */ /* 0x000fe2000fffe0ff */
[----:B------:R-:W-:-:S03]  /*2950*/  VIADD R8, R8, 0x1 ;  /* 0x0000000108087836 */ /* 0x000fc60000000000 */
[----:B------:R-:W-:Y:S02]  /*2960*/  UISETP.NE.AND UP0, UPT, UR6, 0x2, UPT ;  /* 0x000000020600788c */ /* 0x000fe4000bf05270 */
[----:B------:R-:W-:Y:S06]  /*2970*/  UGETNEXTWORKID.BROADCAST [UR4], [UR5] ;  /* 0x00000000040073ca */ /* 0x000fec0008000100 */
[----:B------:R-:W-:Y:S01]  /*2980*/  USEL UR4, URZ, 0x1, UP0 ;  /* 0x00000001ff047887 */ /* 0x000fe20008000000 */
[----:B------:R-:W-:Y:S01]  /*2990*/  ISETP.NE.AND P0, PT, R8, 0x2, PT ;  /* 0x000000020800780c */ /* 0x000fe20003f05270 */
[----:B------:R-:W-:Y:S01]  /*29a0*/  USEL UR6, UR6, URZ, UP0 ;  /* 0x000000ff06067287 */ /* 0x000fe20008000000 */
[----:B------:R-:W2:Y:S03]  /*29b0*/  SYNCS.PHASECHK.TRANS64.TRYWAIT P1, [R0+URZ+0xc0], R5 ;  /* 0x0000c005000075a7 */ /* 0x000ea600080211ff */
[----:B------:R-:W-:Y:S01]  /*29c0*/  LOP3.LUT R12, R12, UR4, RZ, 0x3c, !PT ;  /* 0x000000040c0c7c12 */ /* 0x000fe2000f8e3cff */
[----:B-12---:R-:W-:Y:S07]  /*29d0*/  @!P1 BRA `(.L_x_46) ;  /* 0x0000005c005c9947 */ /* 0x006fee0003800000 */
.L_x_153:
[C---:B------:R-:W-:Y:S01]  /*29e0*/  LEA R4, R11.reuse, UR37, 0x4 ;  /* 0x000000250b047c11 */ /* 0x040fe2000f8e20ff */
[----:B-1----:R-:W-:Y:S01]  /*29f0*/  VIADD R0, R0, 0xd0 ;  /* 0x000000d000007836 */ /* 0x002fe20000000000 */
[----:B------:R-:W-:Y:S01]  /*2a00*/  SEL R8, R8, RZ, P0 ;  /* 0x000000ff08087207 */ /* 0x000fe20000000000 */
[----:B------:R-:W-:-:S03]  /*2a10*/  VIADD R11, R11, 0x1 ;  /* 0x000000010b0b7836 */ /* 0x000fc60000000000 */
[----:B------:R-:W1:Y:S01]  /*2a20*/  LDS.128 R4, [R4+0x150] ;  /* 0x0001500004047984 */ /* 0x000e620000000c00 */
[----:B------:R-:W-:Y:S02]  /*2a30*/  PRMT R0, RZ, 0x654, R0 ;  /* 0x00000654ff007816 */ /* 0x000fe40000000000 */
[C---:B------:R-:W-:Y:S01]  /*2a40*/  ISETP.NE.AND P1, PT, R11.reuse, 0x2, PT ;  /* 0x000000020b00780c */ /* 0x040fe20003f25270 */
[----:B------:R-:W-:Y:S01]  /*2a50*/  @!PT LDS RZ, [RZ] ;  /* 0x00000000fffff984 */ /* 0x000fe20000000800 */
[----:B------:R-:W-:Y:S01]  /*2a60*/  @!PT LDS RZ, [RZ] ;  /* 0x00000000fffff984 */ /* 0x000fe20000000800 */
[----:B------:R-:W-:Y:S01]  /*2a70*/  @!PT LDS RZ, [RZ] ;  /* 0x00000000fffff984 */ /* 0x000fe20000000800 */
[----:B------:R-:W-:Y:S01]  /*2a80*/  @!PT LDS RZ, [RZ] ;  /* 0x00000000fffff984 */ /* 0x000fe20000000800 */
[----:B------:R2:W-:Y:S06]  /*2a90*/  MEMBAR.ALL.CTA ;  /* 0x0000000000007992 */ /* 0x0005ec0000008000 */
[----:B--2---:R-:W2:Y:S01]  /*2aa0*/  FENCE.VIEW.ASYNC.S ;  /* 0x00000000000073c6 */ /* 0x004ea20000000000 */
[----:B------:R-:W-:Y:S01]  /*2ab0*/  SEL R11, R11, RZ, P1 ;  /* 0x000000ff0b0b7207 */ /* 0x000fe20000800000 */
[----:B--2---:R2:W-:Y:S01]  /*2ac0*/  SYNCS.ARRIVE.TRANS64.RED.A1T0 RZ, [R0+URZ], RZ ;  /* 0x000000ff00ff79a7 */ /* 0x0045e200081004ff */
[----:B-1----:R-:W-:-:S02]  /*2ad0*/  LOP3.LUT P3, RZ, R6, 0x1, RZ, 0xc0, !PT ;  /* 0x0000000106ff7812 */ /* 0x002fc4000786c0ff */
[----:B------:R-:W-:-:S04]  /*2ae0*/  SEL R5, RZ, 0x1, P1 ;  /* 0x00000001ff057807 */ /* 0x000fc80000800000 */
[----:B------:R-:W-:Y:S02]  /*2af0*/  LOP3.LUT R10, R10, R5, RZ, 0x3c, !PT ;  /* 0x000000050a0a7212 */ /* 0x000fe400078e3cff */
[----:B--2---:R-:W-:-:S04]  /*2b00*/  SEL R0, RZ, 0x1, P0 ;  /* 0x00000001ff007807 */ /* 0x004fc80000000000 */
[----:B------:R-:W-:Y:S01]  /*2b10*/  LOP3.LUT R9, R9, R0, RZ, 0x3c, !PT ;  /* 0x0000000009097212 */ /* 0x000fe200078e3cff */
[----:B------:R-:W-:Y:S06]  /*2b20*/  @P3 BRA `(.L_x_47) ;  /* 0xfffffffc002c3947 */ /* 0x000fec000383ffff */
[----:B------:R-:W-:Y:S01]  /*2b30*/  ULEA UR5, UR6, UR37, 0x3 ;  /* 0x0000002506057291 */ /* 0x000fe2000f8e18ff */
[----:B------:R-:W-:-:S08]  /*2b40*/  SHF.L.U32 R3, R12, 0x1f, RZ ;  /* 0x0000001f0c037819 */ /* 0x000fd000000006ff */
[----:B------:R-:W1:Y:S02]  /*2b50*/  SYNCS.PHASECHK.TRANS64 P0, [UR5+0xd0], R3 ;  /* 0x0000d003ff0075a7 */ /* 0x000e640008001005 */
[----:B-1----:R-:W-:Y:S05]  /*2b60*/  @P0 BRA `(.L_x_48) ;  /* 0x0000000000080947 */ /* 0x002fea0003800000 */
[----:B------:R-:W1:Y:S02]  /*2b70*/  SYNCS.PHASECHK.TRANS64.TRYWAIT P0, [UR5+0xd0], R3 ;  /* 0x0000d003ff0075a7 */ /* 0x000e640008001105 */
[----:B-1----:R-:W-:Y:S05]  /*2b80*/  @!P0 BRA `(.L_x_49) ;  /* 0x0000005c00048947 */ /* 0x002fea0003800000 */
.L_x_48:
[----:B------:R-:W-:-:S04]  /*2b90*/  UIADD3 UR4, UPT, UPT, UR6, 0x1, URZ ;  /* 0x0000000106047890 */ /* 0x000fc8000fffe0ff */
[----:B------:R-:W-:-:S04]  /*2ba0*/  UISETP.NE.AND UP0, UPT, UR4, 0x2, UPT ;  /* 0x000000020400788c */ /* 0x000fc8000bf05270 */
[----:B------:R-:W-:Y:S02]  /*2bb0*/  USEL UR7, URZ, 0x1, UP0 ;  /* 0x00000001ff077887 */ /* 0x000fe40008000000 */
[----:B------:R-:W-:-:S04]  /*2bc0*/  USEL UR4, UR4, URZ, UP0 ;  /* 0x000000ff04047287 */ /* 0x000fc80008000000 */
[----:B------:R-:W-:Y:S01]  /*2bd0*/  ULEA UR4, UR4, UR37, 0x3 ;  /* 0x0000002504047291 */ /* 0x000fe2000f8e18ff */
[----:B-1----:R-:W-:-:S04]  /*2be0*/  LOP3.LUT R3, R12, UR7, RZ, 0x3c, !PT ;  /* 0x000000070c037c12 */ /* 0x002fc8000f8e3cff */
[----:B------:R-:W-:-:S04]  /*2bf0*/  SHF.L.U32 R0, R3, 0x1f, RZ ;  /* 0x0000001f03007819 */ /* 0x000fc800000006ff */
[----:B------:R-:W1:Y:S02]  /*2c00*/  SYNCS.PHASECHK.TRANS64 P0, [UR4+0xd0], R0 ;  /* 0x0000d000ff0075a7 */ /* 0x000e640008001004 */
[----:B-1----:R-:W-:Y:S05]  /*2c10*/  @P0 EXIT ;  /* 0x000000000000094d */ /* 0x002fea0003800000 */
[----:B------:R-:W-:Y:S02]  /*2c20*/  SHF.L.U32 R3, R3, 0x1f, RZ ;  /* 0x0000001f03037819 */ /* 0x000fe400000006ff */
[----:B------:R-:W-:-:S07]  /*2c30*/  MOV R0, UR4 ;  /* 0x0000000400007c02 */ /* 0x000fce0008000f00 */
.L_x_50:
[----:B-1----:R1:W2:Y:S02]  /*2c40*/  SYNCS.PHASECHK.TRANS64.TRYWAIT P0, [R0+URZ+0xd0], R3 ;  /* 0x0000d003000075a7 */ /* 0x0022a400080011ff */
[----:B--2---:R-:W-:Y:S05]  /*2c50*/  @!P0 NANOSLEEP.SYNCS 0x989680 ;  /* 0x009896800000895d */ /* 0x004fea0003900000 */
[----:B------:R-:W2:Y:S02]  /*2c60*/  @!P0 SYNCS.PHASECHK.TRANS64 P0, [R0+URZ+0xd0], R3 ;  /* 0x0000d003000085a7 */ /* 0x000ea400080010ff */
[----:B--2---:R-:W-:Y:S05]  /*2c70*/  @P0 EXIT ;  /* 0x000000000000094d */ /* 0x004fea0003800000 */
[----:B------:R-:W-:Y:S05]  /*2c80*/  BRA `(.L_x_50) ;  /* 0xfffffffc00ec7947 */ /* 0x000fea000383ffff */
.L_x_43:
[----:B------:R-:W-:-:S09]  /*2c90*/  UISETP.NE.AND UP1, UPT, UR8, URZ, UPT ;  /* 0x000000ff0800728c */ /* 0x000fd2000bf25270 */
[----:B------:R-:W-:Y:S05]  /*2ca0*/  BRA.U UP1, `(.L_x_51) ;  /* 0x0000000d01b47547 */ /* 0x000fea000b800000 */
[----:B------:R-:W-:Y:S01]  /*2cb0*/  UMOV UR4, 0x40 ;  /* 0x0000004000047882 */ /* 0x000fe20000000000 */
[----:B------:R-:W-:Y:S01]  /*2cc0*/  NOP ;  /* 0x0000000000007918 */ /* 0x000fe20000000000 */
[----:B------:R-:W-:Y:S01]  /*2cd0*/  ULEA UR4, UR37, UR4, 0x18 ;  /* 0x0000000425047291 */ /* 0x000fe2000f8ec0ff */
[----:B------:R-:W-:Y:S02]  /*2ce0*/  UMOV UR5, 0x400 ;  /* 0x0000040000057882 */ /* 0x000fe40000000000 */
[----:B------:R-:W-:-:S06]  /*2cf0*/  ULEA UR37, UR37, UR5, 0x18 ;  /* 0x0000000525257291 */ /* 0x000fcc000f8ec0ff */
[----:B------:R-:W1:Y:S02]  /*2d00*/  LDS.U8 R0, [UR4+0x1c] ;  /* 0x00001c04ff007984 */ /* 0x000e640008000000 */
[----:B-1----:R-:W-:-:S13]  /*2d10*/  ISETP.NE.AND P0, PT, R0, RZ, PT ;  /* 0x000000ff0000720c */ /* 0x002fda0003f05270 */
[----:B------:R-:W-:Y:S05]  /*2d20*/  @P0 BRA `(.L_x_52) ;  /* 0x0000000000580947 */ /* 0x000fea0003800000 */
[----:B------:R-:W-:-:S13]  /*2d30*/  ELECT P0, URZ, PT ;  /* 0x0000000000ff782f */ /* 0x000fda0003800000 */
[----:B------:R-:W-:Y:S05]  /*2d40*/  @!P0 BRA `(.L_x_53) ;  /* 0x0000000000608947 */ /* 0x000fea0003800000 */
[----:B------:R-:W-:Y:S01]  /*2d50*/  UMOV UR5, 0x10 ;  /* 0x0000001000057882 */ /* 0x000fe20000000000 */
[----:B------:R-:W-:Y:S01]  /*2d60*/  HFMA2 R0, -RZ, RZ, 0, 5.9604644775390625e-08 ;  /* 0x00000001ff007431 */ /* 0x000fe200000001ff */
[----:B------:R-:W-:-:S03]  /*2d70*/  MOV R2, 0xffff ;  /* 0x0000ffff00027802 */ /* 0x000fc60000000f00 */
[----:B------:R-:W-:Y:S04]  /*2d80*/  DEPBAR.LE SB1, 0x36 ;  /* 0x00009d800000791a */ /* 0x000fe80000000000 */
[----:B------:R-:W1:Y:S02]  /*2d90*/  UTCATOMSWS.FIND_AND_SET.ALIGN UP0, UR5, UR5 ;  /* 0x00000005000575e3 */ /* 0x000e640008000800 */
[----:B-1----:R-:W-:Y:S01]  /*2da0*/  MOV R3, UR5 ;  /* 0x0000000500037c02 */ /* 0x002fe20008000f00 */
[----:B------:R-:W-:Y:S06]  /*2db0*/  BRA.U UP0, `(.L_x_54) ;  /* 0x0000000100187547 */ /* 0x000fec000b800000 */
.L_x_55:
[----:B------:R-:W-:Y:S05]  /*2dc0*/  NANOSLEEP 0x64 ;  /* 0x000000640000795d */ /* 0x000fea0003800000 */
[----:B------:R-:W-:-:S05]  /*2dd0*/  UMOV UR5, 0x10 ;  /* 0x0000001000057882 */ /* 0x000fca0000000000 */
[----:B------:R-:W-:Y:S04]  /*2de0*/  DEPBAR.LE SB1, 0x36 ;  /* 0x00009d800000791a */ /* 0x000fe80000000000 */
[----:B------:R-:W1:Y:S02]  /*2df0*/  UTCATOMSWS.FIND_AND_SET.ALIGN UP0, UR5, UR5 ;  /* 0x00000005000575e3 */ /* 0x000e640008000800 */
[----:B-1----:R-:W-:Y:S01]  /*2e00*/  MOV R3, UR5 ;  /* 0x0000000500037c02 */ /* 0x002fe20008000f00 */
[----:B------:R-:W-:Y:S05]  /*2e10*/  BRA.U !UP0, `(.L_x_55) ;  /* 0xfffffffd08e87547 */ /* 0x000fea000b83ffff */
.L_x_54:
[-C--:B------:R-:W-:Y:S02]  /*2e20*/  SHF.L.U32 R2, R2, R3.reuse, RZ ;  /* 0x0000000302027219 */ /* 0x080fe400000006ff */
[----:B------:R-:W-:Y:S01]  /*2e30*/  SHF.L.U32 R0, R0, R3, RZ ;  /* 0x0000000300007219 */ /* 0x000fe200000006ff */
[----:B------:R-:W-:Y:S02]  /*2e40*/  IMAD.SHL.U32 R3, R3, 0x20, RZ ;  /* 0x0000002003037824 */ /* 0x000fe400078e00ff */
[----:B------:R1:W-:Y:S04]  /*2e50*/  ATOMS.OR RZ, [UR4+0x14], R2 ;  /* 0x00001402ffff798c */ /* 0x0003e8000b000004 */
[----:B------:R1:W-:Y:S04]  /*2e60*/  ATOMS.OR RZ, [UR4+0x18], R0 ;  /* 0x00001800ffff798c */ /* 0x0003e8000b000004 */
[----:B------:R1:W-:Y:S01]  /*2e70*/  STS [UR37+0x170], R3 ;  /* 0x00017003ff007988 */ /* 0x0003e20008000825 */
[----:B------:R-:W-:Y:S05]  /*2e80*/  BRA `(.L_x_53) ;  /* 0x0000000000107947 */ /* 0x000fea0003800000 */
.L_x_52:
[----:B------:R-:W-:Y:S02]  /*2e90*/  MOV R0, 0xffffffff ;  /* 0xffffffff00007802 */ /* 0x000fe40000000f00 */
[----:B------:R-:W-:-:S03]  /*2ea0*/  MOV R2, 0x2ed0 ;  /* 0x00002ed000027802 */ /* 0x000fc60000000f00 */
[----:B------:R1:W-:Y:S04]  /*2eb0*/  STS [UR37+0x170], R0 ;  /* 0x00017000ff007988 */ /* 0x0003e80008000825 */
[----:B-1-3-5:R-:W-:Y:S05]  /*2ec0*/  CALL.REL.NOINC `($__internal_1_$__cuda_sm10x_tcgen05_guardrail_trap_phase_invalid_during_alloc) ;  /* 0x00000060004c7944 */ /* 0x02afea0003c00000 */
.L_x_53:
[----:B------:R-:W-:Y:S05]  /*2ed0*/  WARPSYNC.ALL ;  /* 0x0000000000007948 */ /* 0x000fea0003800000 */
[----:B------:R-:W2:Y:S01]  /*2ee0*/  S2UR UR5, SR_CgaCtaId ;  /* 0x00000000000579c3 */ /* 0x000ea20000008800 */
[----:B------:R-:W-:Y:S01]  /*2ef0*/  UMOV UR4, 0x400 ;  /* 0x0000040000047882 */ /* 0x000fe20000000000 */
[----:B------:R-:W-:-:S06]  /*2f00*/  NOP ;  /* 0x0000000000007918 */ /* 0x000fcc0000000000 */
[----:B------:R-:W-:Y:S06]  /*2f10*/  BAR.ARV 0x6, 0xa0 ;  /* 0x0182800000007b1d */ /* 0x000fec0000002000 */
[----:B------:R-:W4:Y:S01]  /*2f20*/  LDCU UR7, c[0x0][0x38c] ;  /* 0x00007180ff0777ac */ /* 0x000f220008000800 */
[----:B------:R-:W-:Y:S01]  /*2f30*/  IMAD.MOV.U32 R11, RZ, RZ, 0x1 ;  /* 0x00000001ff0b7424 */ /* 0x000fe200078e00ff */
[----:B------:R-:W-:Y:S01]  /*2f40*/  CS2R R8, SRZ ;  /* 0x0000000000087805 */ /* 0x000fe2000001ff00 */
[----:B------:R-:W-:Y:S01]  /*2f50*/  IMAD.MOV.U32 R10, RZ, RZ, RZ ;  /* 0x000000ffff0a7224 */ /* 0x000fe200078e00ff */
[----:B------:R-:W3:Y:S01]  /*2f60*/  LDCU UR6, c[0x0][0x38c] ;  /* 0x00007180ff0677ac */ /* 0x000ee20008000800 */
[----:B------:R-:W-:Y:S01]  /*2f70*/  UMOV UR15, URZ ;  /* 0x000000ff000f7c82 */ /* 0x000fe20008000000 */
[----:B------:R-:W-:Y:S01]  /*2f80*/  UMOV UR14, URZ ;  /* 0x000000ff000e7c82 */ /* 0x000fe20008000000 */
[----:B--2---:R-:W-:Y:S01]  /*2f90*/  ULEA UR5, UR5, UR4, 0x18 ;  /* 0x0000000405057291 */ /* 0x004fe2000f8ec0ff */
[----:B------:R-:W-:Y:S01]  /*2fa0*/  UMOV UR24, 0x0 ;  /* 0x0000000000187882 */ /* 0x000fe20000000000 */
[----:B------:R-:W-:-:S02]  /*2fb0*/  UMOV UR25, 0x8100910 ;  /* 0x0810091000197882 */ /* 0x000fc40000000000 */
[----:B------:R-:W-:Y:S02]  /*2fc0*/  UIADD3 UR10, UPT, UPT, UR5, 0x8400, URZ ;  /* 0x00008400050a7890 */ /* 0x000fe4000fffe0ff */
[----:B------:R-:W-:Y:S02]  /*2fd0*/  UIADD3 UR11, UPT, UPT, UR5, 0x24400, URZ ;  /* 0x00024400050b7890 */ /* 0x000fe4000fffe0ff */
[----:B----4-:R-:W-:Y:S01]  /*2fe0*/  UIADD3 UR7, UPT, UPT, UR7, 0x1f, URZ ;  /* 0x0000001f07077890 */ /* 0x010fe2000fffe0ff */
[----:B-1----:R-:W1:Y:S01]  /*2ff0*/  LDS R0, [UR5+0x170] ;  /* 0x00017005ff007984 */ /* 0x002e620008000800 */
[----:B------:R-:W-:Y:S02]  /*3000*/  USHF.R.U32.HI UR10, URZ, 0x4, UR10 ;  /* 0x00000004ff0a7899 */ /* 0x000fe4000801160a */
[----:B------:R-:W-:Y:S02]  /*3010*/  USHF.R.S32.HI UR4, URZ, 0x1f, UR7 ;  /* 0x0000001fff047899 */ /* 0x000fe40008011407 */
[----:B------:R-:W-:-:S02]  /*3020*/  USHF.R.U32.HI UR11, URZ, 0x4, UR11 ;  /* 0x00000004ff0b7899 */ /* 0x000fc4000801160b */
[----:B------:R-:W-:Y:S02]  /*3030*/  ULEA.HI UR4, UR4, UR7, URZ, 0x5 ;  /* 0x0000000704047291 */ /* 0x000fe4000f8f28ff */
[----:B------:R-:W-:Y:S02]  /*3040*/  ULOP3.LUT UR10, UR10, 0x3fff, URZ, 0xc0, !UPT ;  /* 0x00003fff0a0a7892 */ /* 0x000fe4000f8ec0ff */
[----:B------:R-:W-:Y:S02]  /*3050*/  USHF.R.S32.HI UR4, URZ, 0x5, UR4 ;  /* 0x00000005ff047899 */ /* 0x000fe40008011404 */
[----:B------:R-:W-:Y:S02]  /*3060*/  ULOP3.LUT UR11, UR11, 0x3fff, URZ, 0xc0, !UPT ;  /* 0x00003fff0b0b7892 */ /* 0x000fe4000f8ec0ff */
[----:B------:R-:W-:Y:S01]  /*3070*/  UISETP.LT.AND UP0, UPT, UR4, 0x1, UPT ;  /* 0x000000010400788c */ /* 0x000fe2000bf01270 */
[----:B------:R-:W-:Y:S01]  /*3080*/  UMOV UR22, 0x0 ;  /* 0x0000000000167882 */ /* 0x000fe20000000000 */
[----:B------:R-:W-:-:S02]  /*3090*/  UMOV UR23, 0x8100910 ;  /* 0x0810091000177882 */ /* 0x000fc40000000000 */
[----:B------:R-:W-:Y:S02]  /*30a0*/  USEL UR9, UR4, 0x1, !UP0 ;  /* 0x0000000104097887 */ /* 0x000fe4000c000000 */
[----:B------:R-:W-:Y:S02]  /*30b0*/  ULOP3.LUT UR10, UR10, 0x10000, URZ, 0xfc, !UPT ;  /* 0x000100000a0a7892 */ /* 0x000fe4000f8efcff */
[----:B------:R-:W-:Y:S02]  /*30c0*/  ULOP3.LUT UR11, UR11, 0x10000, URZ, 0xfc, !UPT ;  /* 0x000100000b0b7892 */ /* 0x000fe4000f8efcff */
[----:B------:R-:W-:Y:S02]  /*30d0*/  UIADD3 UR9, UPT, UPT, -UR9, URZ, URZ ;  /* 0x000000ff09097290 */ /* 0x000fe4000fffe1ff */
[----:B---3--:R-:W-:Y:S01]  /*30e0*/  UISETP.GE.AND UP3, UPT, UR6, 0x1, UPT ;  /* 0x000000010600788c */ /* 0x008fe2000bf66270 */
[----:B------:R-:W-:Y:S01]  /*30f0*/  UMOV UR20, 0x0 ;  /* 0x0000000000147882 */ /* 0x000fe20000000000 */
[----:B------:R-:W-:Y:S01]  /*3100*/  UMOV UR21, 0x8100910 ;  /* 0x0810091000157882 */ /* 0x000fe20000000000 */
[----:B------:R-:W-:Y:S01]  /*3110*/  UMOV UR18, 0x0 ;  /* 0x0000000000127882 */ /* 0x000fe20000000000 */
[----:B------:R-:W-:Y:S01]  /*3120*/  UMOV UR19, 0x8100910 ;  /* 0x0810091000137882 */ /* 0x000fe20000000000 */
[----:B-1----:R-:W-:-:S15]  /*3130*/  R2UR UR16, R0 ;  /* 0x00000000001072ca */ /* 0x002fde00000e0000 */
.L_x_62:
[----:B------:R-:W-:Y:S02]  /*3140*/  LEA R0, R10, UR5, 0x3 ;  /* 0x000000050a007c11 */ /* 0x000fe4000f8e18ff */
[----:B------:R-:W-:Y:S02]  /*3150*/  SHF.L.U32 R5, R9, 0x1f, RZ ;  /* 0x0000001f09057819 */ /* 0x000fe400000006ff */
[----:B------:R-:W-:Y:S01]  /*3160*/  PLOP3.LUT P0, PT, PT, PT, UP3, 0x80, 0x8 ;  /* 0x000000000008781c */ /* 0x000fe20003f0f038 */
[----:B------:R-:W-:Y:S01]  /*3170*/  VIADD R3, R0, 0xd0 ;  /* 0x000000d000037836 */ /* 0x000fe20000000000 */
[----:B-1----:R-:W1:Y:S02]  /*3180*/  SYNCS.PHASECHK.TRANS64.TRYWAIT P1, [R0+URZ+0xc0], R5 ;  /* 0x0000c005000075a7 */ /* 0x002e6400080211ff */
[----:B-1-3--:R-:W-:Y:S09]  /*3190*/  @!P1 BRA `(.L_x_56) ;  /* 0x0000005400989947 */ /* 0x00aff20003800000 */
.L_x_155:
[----:B------:R-:W-:Y:S01]  /*31a0*/  LEA R4, R10, UR5, 0x4 ;  /* 0x000000050a047c11 */ /* 0x000fe2000f8e20ff */
[----:B------:R-:W-:Y:S01]  /*31b0*/  @UP3 ULEA UR6, UR14, UR5, 0x3 ;  /* 0x000000050e063291 */ /* 0x000fe2000f8e18ff */
[----:B------:R-:W-:Y:S01]  /*31c0*/  PLOP3.LUT P2, PT, PT, PT, PT, 0x80, 0x8 ;  /* 0x000000000008781c */ /* 0x000fe20003f4f070 */
[----:B------:R-:W-:Y:S01]  /*31d0*/  ULEA UR7, UR15, UR5, 0x3 ;  /* 0x000000050f077291 */ /* 0x000fe2000f8e18ff */
[----:B------:R-:W-:Y:S01]  /*31e0*/  PRMT R3, RZ, 0x654, R3 ;  /* 0x00000654ff037816 */ /* 0x000fe20000000003 */
[----:B------:R-:W-:Y:S01]  /*31f0*/  ULEA UR8, UR15, UR16, 0x6 ;  /* 0x000000100f087291 */ /* 0x000fe2000f8e30ff */
[----:B-1----:R-:W1:Y:S01]  /*3200*/  LDS.128 R4, [R4+0x150] ;  /* 0x0001500004047984 */ /* 0x002e620000000c00 */
[----:B------:R-:W-:Y:S02]  /*3210*/  @P0 SHF.L.U32 R2, R8, 0x1f, RZ ;  /* 0x0000001f08020819 */ /* 0x000fe400000006ff */
[----:B------:R-:W-:Y:S01]  /*3220*/  SHF.L.U32 R0, R11, 0x1f, RZ ;  /* 0x0000001f0b007819 */ /* 0x000fe200000006ff */
[----:B------:R-:W-:Y:S01]  /*3230*/  @!PT LDS RZ, [RZ] ;  /* 0x00000000fffff984 */ /* 0x000fe20000000800 */
[----:B------:R-:W-:Y:S01]  /*3240*/  @!PT LDS RZ, [RZ] ;  /* 0x00000000fffff984 */ /* 0x000fe20000000800 */
[----:B------:R-:W-:Y:S01]  /*3250*/  @!PT LDS RZ, [RZ] ;  /* 0x00000000fffff984 */ /* 0x000fe20000000800 */
[----:B------:R-:W-:Y:S01]  /*3260*/  @!PT LDS RZ, [RZ] ;  /* 0x00000000fffff984 */ /* 0x000fe20000000800 */
[----:B------:R2:W-:Y:S06]  /*3270*/  MEMBAR.ALL.CTA ;  /* 0x0000000000007992 */ /* 0x0005ec0000008000 */
[----:B--2---:R-:W2:Y:S02]  /*3280*/  FENCE.VIEW.ASYNC.S ;  /* 0x00000000000073c6 */ /* 0x004ea40000000000 */
[----:B--2---:R2:W-:Y:S01]  /*3290*/  SYNCS.ARRIVE.TRANS64.RED.A1T0 RZ, [R3+URZ], RZ ;  /* 0x000000ff03ff79a7 */ /* 0x0045e200081004ff */
[----:B------:R2:W3:Y:S01]  /*32a0*/  @P0 SYNCS.PHASECHK.TRANS64.TRYWAIT P2, [UR6], R2 ;  /* 0x00000002ff0005a7 */ /* 0x0004e20008041106 */
[----:B-1----:R-:W-:Y:S01]  /*32b0*/  LOP3.LUT P1, RZ, R6, 0x1, RZ, 0xc0, !PT ;  /* 0x0000000106ff7812 */ /* 0x002fe2000782c0ff */
[----:B------:R-:W1:Y:S02]  /*32c0*/  SYNCS.PHASECHK.TRANS64.TRYWAIT P0, [UR7+0x100], R0 ;  /* 0x00010000ff0075a7 */ /* 0x000e640008001107 */
[----:B-123--:R-:W-:Y:S10]  /*32d0*/  @!P0 BRA `(.L_x_57) ;  /* 0x00000054005c8947 */ /* 0x00eff40003800000 */
.L_x_157:
[----:B------:R-:W-:Y:S01]  /*32e0*/  IADD3 R10, PT, PT, R10, 0x1, RZ ;  /* 0x000000010a0a7810 */ /* 0x000fe20007ffe0ff */
[----:B------:R-:W-:Y:S06]  /*32f0*/  BRA.U !UP3, `(.L_x_58) ;  /* 0x000000010bc07547 */ /* 0x000fec000b800000 */
[----:B------:R-:W-:Y:S01]  /*3300*/  UPLOP3.LUT UP4, UPT, UPT, UPT, UPT, 0x40, 0x4 ;  /* 0x000000000004789c */ /* 0x000fe20003f8e870 */
[----:B------:R-:W-:Y:S01]  /*3310*/  UMOV UR13, UR9 ;  /* 0x00000009000d7c82 */ /* 0x000fe20008000000 */
[----:B------:R-:W-:Y:S01]  /*3320*/  UMOV UR12, UR4 ;  /* 0x00000004000c7c82 */ /* 0x000fe20008000000 */
[----:B------:R-:W-:-:S08]  /*3330*/  UMOV UR17, UR14 ;  /* 0x0000000e00117c82 */ /* 0x000fd00008000000 */
.L_x_61:
[----:B------:R-:W-:Y:S02]  /*3340*/  UIADD3 UR13, UPT, UPT, UR13, 0x1, URZ ;  /* 0x000000010d0d7890 */ /* 0x000fe4000fffe0ff */
[----:B--2---:R-:W-:Y:S02]  /*3350*/  ULEA UR6, UR17, UR5, 0x3 ;  /* 0x0000000511067291 */ /* 0x004fe4000f8e18ff */
[----:B------:R-:W-:Y:S01]  /*3360*/  UISETP.NE.AND UP0, UPT, UR13, URZ, UPT ;  /* 0x000000ff0d00728c */ /* 0x000fe2000bf05270 */
[----:B---3--:R-:W-:Y:S10]  /*3370*/  @P2 BRA `(.L_x_59) ;  /* 0x00000000000c2947 */ /* 0x008ff40003800000 */
[----:B-1----:R-:W-:Y:S04]  /*3380*/  SHF.L.U32 R3, R8, 0x1f, RZ ;  /* 0x0000001f08037819 */ /* 0x002fe800000006ff */
[----:B------:R-:W1:Y:S02]  /*3390*/  SYNCS.PHASECHK.TRANS64.TRYWAIT P0, [UR6], R3 ;  /* 0x00000003ff0075a7 */ /* 0x000e640008001106 */
[----:B-1----:R-:W-:Y:S05]  /*33a0*/  @!P0 BRA `(.L_x_60) ;  /* 0x0000005400408947 */ /* 0x002fea0003800000 */
.L_x_59:
[----:B------:R-:W-:Y:S01]  /*33b0*/  UISETP.NE.AND UP1, UPT, UR12, 0x1, UPT ;  /* 0x000000010c00788c */ /* 0x000fe2000bf25270 */
[----:B------:R-:W-:Y:S01]  /*33c0*/  PLOP3.LUT P2, PT, PT, PT, PT, 0x80, 0x8 ;  /* 0x000000000008781c */ /* 0x000fe20003f4f070 */
[----:B------:R-:W-:Y:S02]  /*33d0*/  UIADD3 UR14, UPT, UPT, UR17, 0x1, URZ ;  /* 0x00000001110e7890 */ /* 0x000fe4000fffe0ff */
[----:B------:R-:W-:Y:S02]  /*33e0*/  ULEA UR28, UR17, UR11, 0x9 ;  /* 0x0000000b111c7291 */ /* 0x000fe4000f8e48ff */
[----:B------:R-:W-:Y:S01]  /*33f0*/  UISETP.NE.AND UP2, UPT, UR14, 0x7, UPT ;  /* 0x000000070e00788c */ /* 0x000fe2000bf45270 */
[----:B------:R-:W-:Y:S01]  /*3400*/  PLOP3.LUT P0, PT, PT, PT, UP1, 0x80, 0x8 ;  /* 0x000000000008781c */ /* 0x000fe20003f0f018 */
[----:B------:R-:W-:Y:S02]  /*3410*/  UIADD3 UR40, UPT, UPT, UR28, 0x2, URZ ;  /* 0x000000021c287890 */ /* 0x000fe4000fffe0ff */
[----:B------:R-:W-:Y:S02]  /*3420*/  USEL UR27, URZ, 0x1, UP2 ;  /* 0x00000001ff1b7887 */ /* 0x000fe40009000000 */
[----:B------:R-:W-:Y:S02]  /*3430*/  USEL UR14, UR14, URZ, UP2 ;  /* 0x000000ff0e0e7287 */ /* 0x000fe40009000000 */
[----:B------:R-:W-:Y:S02]  /*3440*/  UIADD3 UR36, UPT, UPT, UR28, 0x4, URZ ;  /* 0x000000041c247890 */ /* 0x000fe4000fffe0ff */
[----:B------:R-:W-:Y:S01]  /*3450*/  @UP1 ULEA UR26, UR14, UR5, 0x3 ;  /* 0x000000050e1a1291 */ /* 0x000fe2000f8e18ff */
[----:B------:R-:W-:Y:S01]  /*3460*/  LOP3.LUT R8, R8, UR27, RZ, 0x3c, !PT ;  /* 0x0000001b08087c12 */ /* 0x000fe2000f8e3cff */
[----:B------:R-:W-:Y:S02]  /*3470*/  UIADD3 UR32, UPT, UPT, UR28, 0x6, URZ ;  /* 0x000000061c207890 */ /* 0x000fe4000fffe0ff */
[----:B------:R-:W-:Y:S01]  /*3480*/  UIADD3 UR6, UPT, UPT, UR6, 0x38, URZ ;  /* 0x0000003806067890 */ /* 0x000fe2000fffe0ff */
[----:B-1----:R-:W-:Y:S01]  /*3490*/  @P0 SHF.L.U32 R0, R8, 0x1f, RZ ;  /* 0x0000001f08000819 */ /* 0x002fe200000006ff */
[----:B------:R-:W-:Y:S01]  /*34a0*/  UIADD3 UR12, UPT, UPT, UR12, -0x1, URZ ;  /* 0xffffffff0c0c7890 */ /* 0x000fe2000fffe0ff */
[----:B------:R-:W-:Y:S02]  /*34b0*/  UMOV UR29, 0x40004040 ;  /* 0x40004040001d7882 */ /* 0x000fe40000000000 */
[----:B------:R2:W3:Y:S01]  /*34c0*/  @P0 SYNCS.PHASECHK.TRANS64.TRYWAIT P2, [UR26], R0 ;  /* 0x00000000ff0005a7 */ /* 0x0004e2000804111a */
[----:B------:R-:W-:Y:S01]  /*34d0*/  ULEA UR26, UR17, UR10, 0xa ;  /* 0x0000000a111a7291 */ /* 0x000fe2000f8e50ff */
[----:B------:R-:W-:Y:S01]  /*34e0*/  UMOV UR27, 0x40004040 ;  /* 0x40004040001b7882 */ /* 0x000fe20000000000 */
[----:B------:R-:W-:Y:S02]  /*34f0*/  UMOV UR41, 0x40004040 ;  /* 0x4000404000297882 */ /* 0x000fe40000000000 */
[----:B------:R-:W-:Y:S02]  /*3500*/  UIADD3 UR38, UPT, UPT, UR26, 0x2, URZ ;  /* 0x000000021a267890 */ /* 0x000fe4000fffe0ff */
[----:B------:R-:W-:Y:S02]  /*3510*/  UIADD3 UR34, UPT, UPT, UR26, 0x4, URZ ;  /* 0x000000041a227890 */ /* 0x000fe4000fffe0ff */
[----:B------:R-:W-:Y:S01]  /*3520*/  UIADD3 UR30, UPT, UPT, UR26, 0x6, URZ ;  /* 0x000000061a1e7890 */ /* 0x000fe2000fffe0ff */
[----:B------:R2:W-:Y:S01]  /*3530*/  UTCHMMA gdesc[UR26], gdesc[UR28], tmem[UR8], tmem[UR24], idesc[UR25], UP4 ;  /* 0x00ff181c1a0075ea */ /* 0x0005e2000a000008 */
[----:B------:R-:W-:Y:S01]  /*3540*/  UPLOP3.LUT UP4, UPT, UPT, UPT, UPT, 0x80, 0x8 ;  /* 0x000000000008789c */ /* 0x000fe20003f8f070 */
[----:B------:R-:W-:Y:S01]  /*3550*/  UMOV UR39, 0x40004040 ;  /* 0x4000404000277882 */ /* 0x000fe20000000000 */
[----:B------:R-:W-:Y:S01]  /*3560*/  UMOV UR37, 0x40004040 ;  /* 0x4000404000257882 */ /* 0x000fe20000000000 */
[----:B------:R2:W-:Y:S01]  /*3570*/  UTCHMMA gdesc[UR38], gdesc[UR40], tmem[UR8], tmem[UR22], idesc[UR23], UPT ;  /* 0x00ff1628260075ea */ /* 0x0005e2000b800008 */
[----:B------:R-:W-:Y:S01]  /*3580*/  UMOV UR35, 0x40004040 ;  /* 0x4000404000237882 */ /* 0x000fe20000000000 */
[----:B------:R-:W-:Y:S01]  /*3590*/  UMOV UR33, 0x40004040 ;  /* 0x4000404000217882 */ /* 0x000fe20000000000 */
[----:B------:R-:W-:Y:S01]  /*35a0*/  UMOV UR31, 0x40004040 ;  /* 0x40004040001f7882 */ /* 0x000fe20000000000 */
[----:B------:R2:W-:Y:S01]  /*35b0*/  UTCHMMA gdesc[UR34], gdesc[UR36], tmem[UR8], tmem[UR20], idesc[UR21], UPT ;  /* 0x00ff1424220075ea */ /* 0x0005e2000b800008 */
[----:B------:R2:W-:Y:S01]  /*35c0*/  UTCHMMA gdesc[UR30], gdesc[UR32], tmem[UR8], tmem[UR18], idesc[UR19], UPT ;  /* 0x00ff12201e0075ea */ /* 0x0005e2000b800008 */
[----:B------:R2:W-:Y:S01]  /*35d0*/  UTCBAR [UR6], URZ ;  /* 0x000000ff060073e9 */ /* 0x0005e200080000ff */
[----:B------:R-:W-:Y:S01]  /*35e0*/  UMOV UR17, UR14 ;  /* 0x0000000e00117c82 */ /* 0x000fe20008000000 */
[----:B------:R-:W-:Y:S05]  /*35f0*/  BRA.U UP0, `(.L_x_61) ;  /* 0xfffffffd00507547 */ /* 0x000fea000b83ffff */
.L_x_58:
[----:B------:R-:W-:Y:S01]  /*3600*/  UIADD3 UR15, UPT, UPT, UR15, 0x1, URZ ;  /* 0x000000010f0f7890 */ /* 0x000fe2000fffe0ff */
[C---:B------:R-:W-:Y:S01]  /*3610*/  ISETP.NE.AND P0, PT, R10.reuse, 0x2, PT ;  /* 0x000000020a00780c */ /* 0x040fe20003f05270 */
[----:B------:R-:W-:Y:S02]  /*3620*/  UIADD3 UR7, UPT, UPT, UR7, 0xe0, URZ ;  /* 0x000000e007077890 */ /* 0x000fe4000fffe0ff */
[----:B------:R-:W-:Y:S01]  /*3630*/  UISETP.NE.AND UP0, UPT, UR15, 0x4, UPT ;  /* 0x000000040f00788c */ /* 0x000fe2000bf05270 */
[----:B-12---:R-:W-:Y:S02]  /*3640*/  SEL R0, RZ, 0x1, P0 ;  /* 0x00000001ff007807 */ /* 0x006fe40000000000 */
[----:B------:R-:W-:Y:S01]  /*3650*/  SEL R10, R10, RZ, P0 ;  /* 0x000000ff0a0a7207 */ /* 0x000fe20000000000 */
[----:B------:R-:W-:Y:S01]  /*3660*/  USEL UR6, URZ, 0x1, UP0 ;  /* 0x00000001ff067887 */ /* 0x000fe20008000000 */
[----:B------:R-:W-:Y:S01]  /*3670*/  LOP3.LUT R9, R9, R0, RZ, 0x3c, !PT ;  /* 0x0000000009097212 */ /* 0x000fe200078e3cff */
[----:B------:R-:W-:Y:S01]  /*3680*/  USEL UR15, UR15, URZ, UP0 ;  /* 0x000000ff0f0f7287 */ /* 0x000fe20008000000 */
[----:B------:R1:W-:Y:S03]  /*3690*/  UTCBAR [UR7], URZ ;  /* 0x000000ff070073e9 */ /* 0x0003e600080000ff */
[----:B------:R-:W-:Y:S01]  /*36a0*/  LOP3.LUT R11, R11, UR6, RZ, 0x3c, !PT ;  /* 0x000000060b0b7c12 */ /* 0x000fe2000f8e3cff */
[----:B------:R-:W-:Y:S07]  /*36b0*/  @P1 BRA `(.L_x_62) ;  /* 0xfffffff800a01947 */ /* 0x000fee000383ffff */
[----:B------:R-:W2:Y:S01]  /*36c0*/  S2UR UR4, SR_CgaCtaId ;  /* 0x00000000000479c3 */ /* 0x000ea20000008800 */
[----:B------:R-:W-:Y:S01]  /*36d0*/  ELECT P0, URZ, PT ;  /* 0x0000000000ff782f */ /* 0x000fe20003800000 */
[----:B------:R-:W-:Y:S01]  /*36e0*/  IMAD.MOV.U32 R0, RZ, RZ, 0x1 ;  /* 0x00000001ff007424 */ /* 0x000fe200078e00ff */
[----:B------:R-:W-:Y:S01]  /*36f0*/  UIADD3 UR5, UPT, UPT, UR5, 0x100, URZ ;  /* 0x0000010005057890 */ /* 0x000fe2000fffe0ff */
[----:B------:R-:W-:Y:S01]  /*3700*/  SHF.L.U32 R3, R11, 0x1f, RZ ;  /* 0x0000001f0b037819 */ /* 0x000fe200000006ff */
[----:B------:R-:W-:-:S03]  /*3710*/  UMOV UR6, 0x40 ;  /* 0x0000004000067882 */ /* 0x000fc60000000000 */
[----:B------:R-:W-:Y:S01]  /*3720*/  UVIRTCOUNT.DEALLOC.SMPOOL 0x80 ;  /* 0x000000800000784c */ /* 0x000fe20000000000 */
[----:B--2---:R-:W-:Y:S02]  /*3730*/  ULEA UR4, UR4, UR6, 0x18 ;  /* 0x0000000604047291 */ /* 0x004fe4000f8ec0ff */
[----:B------:R-:W-:-:S07]  /*3740*/  ULEA UR6, UR15, UR5, 0x3 ;  /* 0x000000050f067291 */ /* 0x000fce000f8e18ff */
[----:B------:R2:W-:Y:S02]  /*3750*/  @P0 STS.U8 [UR4+0x1c], R0 ;  /* 0x00001c00ff000988 */ /* 0x0005e40008000004 */
[----:B------:R-:W4:Y:S02]  /*3760*/  SYNCS.PHASECHK.TRANS64.TRYWAIT P0, [UR6], R3 ;  /* 0x00000003ff0075a7 */ /* 0x000f240008001106 */
[----:B--2-4-:R-:W-:Y:S05]  /*3770*/  @!P0 BRA `(.L_x_63) ;  /* 0x0000005000648947 */ /* 0x014fea0003800000 */
.L_x_160:
[----:B-1----:R-:W-:-:S04]  /*3780*/  UIADD3 UR7, UPT, UPT, UR15, 0x1, URZ ;  /* 0x000000010f077890 */ /* 0x002fc8000fffe0ff */
[----:B------:R-:W-:-:S04]  /*3790*/  UISETP.NE.AND UP0, UPT, UR7, 0x4, UPT ;  /* 0x000000040700788c */ /* 0x000fc8000bf05270 */
[----:B------:R-:W-:Y:S02]  /*37a0*/  USEL UR8, URZ, 0x1, UP0 ;  /* 0x00000001ff087887 */ /* 0x000fe40008000000 */
[----:B------:R-:W-:-:S04]  /*37b0*/  USEL UR7, UR7, URZ, UP0 ;  /* 0x000000ff07077287 */ /* 0x000fc80008000000 */
[----:B------:R-:W-:Y:S01]  /*37c0*/  ULEA UR6, UR7, UR5, 0x3 ;  /* 0x0000000507067291 */ /* 0x000fe2000f8e18ff */
[----:B------:R-:W-:-:S04]  /*37d0*/  LOP3.LUT R2, R11, UR8, RZ, 0x3c, !PT ;  /* 0x000000080b027c12 */ /* 0x000fc8000f8e3cff */
[----:B--2---:R-:W-:-:S04]  /*37e0*/  SHF.L.U32 R3, R2, 0x1f, RZ ;  /* 0x0000001f02037819 */ /* 0x004fc800000006ff */
[----:B------:R-:W1:Y:S02]  /*37f0*/  SYNCS.PHASECHK.TRANS64.TRYWAIT P0, [UR6], R3 ;  /* 0x00000003ff0075a7 */ /* 0x000e640008001106 */
[----:B-1----:R-:W-:Y:S05]  /*3800*/  @!P0 BRA `(.L_x_64) ;  /* 0x0000005000588947 */ /* 0x002fea0003800000 */
.L_x_162:
        /* <DEDUP_REMOVED lines=9> */
.L_x_164:
[----:B------:R-:W-:-:S04]  /*38a0*/  UIADD3 UR7, UPT, UPT, UR7, 0x1, URZ ;  /* 0x0000000107077890 */ /* 0x000fc8000fffe0ff */
[----:B------:R-:W-:-:S04]  /*38b0*/  UISETP.NE.AND UP0, UPT, UR7, 0x4, UPT ;  /* 0x000000040700788c */ /* 0x000fc8000bf05270 */
[----:B------:R-:W-:Y:S02]  /*38c0*/  USEL UR6, URZ, 0x1, UP0 ;  /* 0x00000001ff067887 */ /* 0x000fe40008000000 */
[----:B------:R-:W-:-:S04]  /*38d0*/  USEL UR7, UR7, URZ, UP0 ;  /* 0x000000ff07077287 */ /* 0x000fc80008000000 */
[----:B------:R-:W-:Y:S01]  /*38e0*/  ULEA UR7, UR7, UR5, 0x3 ;  /* 0x0000000507077291 */ /* 0x000fe2000f8e18ff */
[----:B-1----:R-:W-:-:S04]  /*38f0*/  LOP3.LUT R3, R2, UR6, RZ, 0x3c, !PT ;  /* 0x0000000602037c12 */ /* 0x002fc8000f8e3cff */
[----:B------:R-:W-:-:S04]  /*3900*/  SHF.L.U32 R3, R3, 0x1f, RZ ;  /* 0x0000001f03037819 */ /* 0x000fc800000006ff */
[----:B------:R-:W1:Y:S02]  /*3910*/  SYNCS.PHASECHK.TRANS64.TRYWAIT P0, [UR7], R3 ;  /* 0x00000003ff0075a7 */ /* 0x000e640008001107 */
[----:B-1----:R-:W-:Y:S05]  /*3920*/  @!P0 BRA `(.L_x_66) ;  /* 0x0000005000408947 */ /* 0x002fea0003800000 */
.L_x_166:
[----:B------:R-:W-:Y:S01]  /*3930*/  NOP ;  /* 0x0000000000007918 */ /* 0x000fe20000000000 */
[----:B-1----:R-:W1:Y:S01]  /*3940*/  LDS R0, [UR4+0x14] ;  /* 0x00001404ff007984 */ /* 0x002e620008000800 */
[----:B------:R-:W-:Y:S01]  /*3950*/  ULOP3.LUT UR6, UR16, 0xffff, URZ, 0xc0, !UPT ;  /* 0x0000ffff10067892 */ /* 0x000fe2000f8ec0ff */
[----:B------:R-:W-:Y:S01]  /*3960*/  UMOV UR8, 0xffff ;  /* 0x0000ffff00087882 */ /* 0x000fe20000000000 */
[----:B------:R-:W-:Y:S02]  /*3970*/  UMOV UR5, 0x1 ;  /* 0x0000000100057882 */ /* 0x000fe40000000000 */
[----:B------:R-:W-:-:S04]  /*3980*/  USHF.R.U32.HI UR6, URZ, 0x5, UR6 ;  /* 0x00000005ff067899 */ /* 0x000fc80008011606 */
[----:B------:R-:W-:Y:S02]  /*3990*/  USHF.L.U32 UR8, UR8, UR6, URZ ;  /* 0x0000000608087299 */ /* 0x000fe400080006ff */
[----:B------:R-:W-:-:S04]  /*39a0*/  USHF.L.U32 UR5, UR5, UR6, URZ ;  /* 0x0000000605057299 */ /* 0x000fc800080006ff */
[----:B-1----:R-:W-:-:S04]  /*39b0*/  LOP3.LUT R0, R0, UR8, RZ, 0xc0, !PT ;  /* 0x0000000800007c12 */ /* 0x002fc8000f8ec0ff */
[----:B------:R-:W-:-:S13]  /*39c0*/  ISETP.NE.AND P0, PT, R0, UR8, PT ;  /* 0x0000000800007c0c */ /* 0x000fda000bf05270 */
[----:B------:R-:W-:Y:S05]  /*39d0*/  @P0 BRA `(.L_x_67) ;  /* 0x0000000000580947 */ /* 0x000fea0003800000 */
[----:B------:R-:W1:Y:S02]  /*39e0*/  LDS R0, [UR4+0x18] ;  /* 0x00001804ff007984 */ /* 0x000e640008000800 */
[----:B-1----:R-:W-:-:S04]  /*39f0*/  LOP3.LUT R0, R0, UR5, RZ, 0xc0, !PT ;  /* 0x0000000500007c12 */ /* 0x002fc8000f8ec0ff */
[----:B------:R-:W-:-:S13]  /*3a00*/  ISETP.NE.AND P0, PT, R0, UR5, PT ;  /* 0x0000000500007c0c */ /* 0x000fda000bf05270 */
[----:B------:R-:W-:Y:S05]  /*3a10*/  @P0 BRA `(.L_x_68) ;  /* 0x00000000003c0947 */ /* 0x000fea0003800000 */
[----:B------:R-:W1:Y:S01]  /*3a20*/  S2R R2, SR_LANEID ;  /* 0x0000000000027919 */ /* 0x000e620000000000 */
[----:B------:R-:W-:Y:S01]  /*3a30*/  ULOP3.LUT UR8, URZ, UR8, URZ, 0x33, !UPT ;  /* 0x00000008ff087292 */ /* 0x000fe2000f8e33ff */
[----:B------:R-:W-:Y:S01]  /*3a40*/  LOP3.LUT R4, RZ, UR5, RZ, 0x33, !PT ;  /* 0x00000005ff047c12 */ /* 0x000fe2000f8e33ff */
[----:B------:R-:W-:Y:S02]  /*3a50*/  VOTEU.ANY UR7, UPT, PT ;  /* 0x0000000000077886 */ /* 0x000fe400038e0100 */
[----:B------:R-:W-:Y:S01]  /*3a60*/  UFLO.U32 UR7, UR7 ;  /* 0x00000007000772bd */ /* 0x000fe200080e0000 */
[----:B------:R-:W2:Y:S01]  /*3a70*/  REDUX UR5, R4 ;  /* 0x00000000040573c4 */ /* 0x000ea20000000000 */
[----:B------:R-:W-:-:S06]  /*3a80*/  IMAD.U32 R0, RZ, RZ, UR8 ;  /* 0x00000008ff007e24 */ /* 0x000fcc000f8e00ff */
[----:B------:R4:W-:Y:S01]  /*3a90*/  UTCATOMSWS.AND URZ, UR8 ;  /* 0x0000000800ff79e3 */ /* 0x0009e20008000000 */
[----:B------:R-:W3:Y:S01]  /*3aa0*/  REDUX UR6, R0 ;  /* 0x00000000000673c4 */ /* 0x000ee20000000000 */
[----:B-1----:R-:W-:Y:S01]  /*3ab0*/  ISETP.EQ.U32.AND P0, PT, R2, UR7, PT ;  /* 0x0000000702007c0c */ /* 0x002fe2000bf02070 */
[----:B--2---:R-:W-:Y:S01]  /*3ac0*/  IMAD.U32 R2, RZ, RZ, UR5 ;  /* 0x00000005ff027e24 */ /* 0x004fe2000f8e00ff */
[----:B---3--:R-:W-:-:S11]  /*3ad0*/  MOV R3, UR6 ;  /* 0x0000000600037c02 */ /* 0x008fd60008000f00 */
[----:B------:R4:W-:Y:S04]  /*3ae0*/  @P0 ATOMS.AND RZ, [UR4+0x14], R3 ;  /* 0x00001403ffff098c */ /* 0x0009e8000a800004 */
[----:B------:R4:W-:Y:S01]  /*3af0*/  @P0 ATOMS.AND RZ, [UR4+0x18], R2 ;  /* 0x00001802ffff098c */ /* 0x0009e2000a800004 */
[----:B------:R-:W-:Y:S05]  /*3b00*/  BRA `(.L_x_69) ;  /* 0x0000000000147947 */ /* 0x000fea0003800000 */
.L_x_68:
[----:B------:R-:W-:Y:S02]  /*3b10*/  MOV R2, 0x3b30 ;  /* 0x00003b3000027802 */ /* 0x000fe40000000f00 */
[----:B---3-5:R-:W-:Y:S05]  /*3b20*/  CALL.REL.NOINC `($__internal_0_$__cuda_sm10x_tcgen05_guardrail_trap_col_being_dealloced_not_returned_by_alloc) ;  /* 0x0000005400287944 */ /* 0x028fea0003c00000 */
[----:B------:R-:W-:Y:S05]  /*3b30*/  BRA `(.L_x_69) ;  /* 0x0000000000087947 */ /* 0x000fea0003800000 */
.L_x_67:
[----:B------:R-:W-:Y:S02]  /*3b40*/  MOV R2, 0x3b60 ;  /* 0x00003b6000027802 */ /* 0x000fe40000000f00 */
[----:B---3-5:R-:W-:Y:S05]  /*3b50*/  CALL.REL.NOINC `($__internal_2_$__cuda_sm10x_tcgen05_guardrail_trap_unallocated_columns_being_dealloced) ;  /* 0x0000005400347944 */ /* 0x028fea0003c00000 */
.L_x_69:
[----:B------:R-:W-:Y:S01]  /*3b60*/  NOP ;  /* 0x0000000000007918 */ /* 0x000fe20000000000 */
[----:B----4-:R-:W-:Y:S05]  /*3b70*/  EXIT ;  /* 0x000000000000794d */ /* 0x010fea0003800000 */
.L_x_51:
[----:B------:R-:W-:-:S09]  /*3b80*/  UISETP.NE.OR UP2, UPT, UR8, 0x3, !UP2 ;  /* 0x000000030800788c */ /* 0x000fd2000d745670 */
[----:B------:R-:W-:Y:S05]  /*3b90*/  BRA.U UP2, `(.L_x_70) ;  /* 0x0000001102147547 */ /* 0x000fea000b800000 */
[----:B------:R-:W1:Y:S01]  /*3ba0*/  LDC R0, c[0x0][0xb30] ;  /* 0x0002cc00ff007b82 */ /* 0x000e620000000800 */
[----:B------:R-:W2:Y:S01]  /*3bb0*/  LDCU.64 UR8, c[0x0][0x888] ;  /* 0x00011100ff0877ac */ /* 0x000ea20008000a00 */
[----:B------:R-:W-:Y:S02]  /*3bc0*/  HFMA2 R25, -RZ, RZ, 0, 0 ;  /* 0x00000000ff197431 */ /* 0x000fe400000001ff */
[----:B-----5:R-:W-:Y:S01]  /*3bd0*/  IMAD.MOV.U32 R32, RZ, RZ, 0x1 ;  /* 0x00000001ff207424 */ /* 0x020fe200078e00ff */
[----:B------:R-:W-:Y:S01]  /*3be0*/  MOV R23, 0x2000 ;  /* 0x0000200000177802 */ /* 0x000fe20000000f00 */
[----:B------:R-:W4:Y:S01]  /*3bf0*/  LDCU.64 UR4, c[0x0][0x890] ;  /* 0x00011200ff0477ac */ /* 0x000f220008000a00 */
[----:B------:R-:W-:Y:S01]  /*3c00*/  IMAD.MOV.U32 R27, RZ, RZ, RZ ;  /* 0x000000ffff1b7224 */ /* 0x000fe200078e00ff */
[----:B------:R-:W3:Y:S01]  /*3c10*/  LDC R19, c[0x0][0x370] ;  /* 0x0000dc00ff137b82 */ /* 0x000ee20000000800 */
[----:B------:R-:W-:Y:S01]  /*3c20*/  UMOV UR7, 0x400 ;  /* 0x0000040000077882 */ /* 0x000fe20000000000 */
[----:B------:R-:W-:-:S02]  /*3c30*/  UPLOP3.LUT UP1, UPT, UPT, UPT, UPT, 0x40, 0x4 ;  /* 0x000000000004789c */ /* 0x000fc40003f2e870 */
[----:B------:R-:W-:-:S04]  /*3c40*/  ULEA UR7, UR37, UR7, 0x18 ;  /* 0x0000000725077291 */ /* 0x000fc8000f8ec0ff */
[----:B------:R-:W3:Y:S01]  /*3c50*/  LDC R2, c[0x0][0xb0c] ;  /* 0x0002c300ff027b82 */ /* 0x000ee20000000800 */
[----:B------:R-:W-:Y:S02]  /*3c60*/  UIADD3 UR13, UPT, UPT, UR7, 0x88, URZ ;  /* 0x00000088070d7890 */ /* 0x000fe4000fffe0ff */
[----:B--2---:R-:W-:Y:S02]  /*3c70*/  UISETP.NE.U32.AND UP2, UPT, UR8, URZ, UPT ;  /* 0x000000ff0800728c */ /* 0x004fe4000bf45070 */
[----:B------:R-:W-:Y:S02]  /*3c80*/  UIADD3 UR33, UPT, UPT, UR7, 0x70, URZ ;  /* 0x0000007007217890 */ /* 0x000fe4000fffe0ff */
[----:B----4-:R-:W-:Y:S01]  /*3c90*/  UISETP.NE.U32.AND UP3, UPT, UR4, URZ, UPT ;  /* 0x000000ff0400728c */ /* 0x010fe2000bf65070 */
[----:B------:R-:W2:Y:S01]  /*3ca0*/  LDC R18, c[0x0][0xb20] ;  /* 0x0002c800ff127b82 */ /* 0x000ea20000000800 */
[----:B-1----:R-:W-:Y:S01]  /*3cb0*/  ISETP.NE.AND P1, PT, R0, 0x1, PT ;  /* 0x000000010000780c */ /* 0x002fe20003f25270 */
[----:B------:R-:W-:-:S02]  /*3cc0*/  UISETP.NE.AND.EX UP2, UPT, UR9, URZ, UPT, UP2 ;  /* 0x000000ff0900728c */ /* 0x000fc4000bf45320 */
[----:B------:R-:W-:Y:S02]  /*3cd0*/  UIADD3 UR25, UPT, UPT, UR7, 0x78, URZ ;  /* 0x0000007807197890 */ /* 0x000fe4000fffe0ff */
[----:B------:R-:W-:Y:S02]  /*3ce0*/  UIADD3 UR17, UPT, UPT, UR7, 0x80, URZ ;  /* 0x0000008007117890 */ /* 0x000fe4000fffe0ff */
[----:B------:R-:W1:Y:S01]  /*3cf0*/  LDC.64 R36, c[0x0][0x348] ;  /* 0x0000d200ff247b82 */ /* 0x000e620000000a00 */
[----:B------:R-:W-:Y:S02]  /*3d00*/  UPRMT UR13, UR37, 0x654, UR13 ;  /* 0x00000654250d7896 */ /* 0x000fe4000800000d */
[----:B------:R-:W-:-:S05]  /*3d10*/  UISETP.NE.AND.EX UP3, UPT, UR5, URZ, UPT, UP3 ;  /* 0x000000ff0500728c */ /* 0x000fca000bf65330 */
[----:B------:R-:W4:Y:S08]  /*3d20*/  LDC.64 R16, c[0x0][0xb10] ;  /* 0x0002c400ff107b82 */ /* 0x000f300000000a00 */
[----:B------:R-:W1:Y:S08]  /*3d30*/  LDC.64 R6, c[0x0][0xb18] ;  /* 0x0002c600ff067b82 */ /* 0x000e700000000a00 */
[----:B------:R-:W1:Y:S08]  /*3d40*/  LDC.64 R4, c[0x0][0xb28] ;  /* 0x0002ca00ff047b82 */ /* 0x000e700000000a00 */
[----:B--23--:R-:W1:Y:S02]  /*3d50*/  LDC R22, c[0x0][0x374] ;  /* 0x0000dd00ff167b82 */ /* 0x00ce640000000800 */
.L_x_81:
[----:B------:R-:W-:Y:S02]  /*3d60*/  LEA R0, R27, UR7, 0x3 ;  /* 0x000000071b007c11 */ /* 0x000fe4000f8e18ff */
[----:B------:R-:W-:Y:S02]  /*3d70*/  SHF.L.U32 R3, R25, 0x1f, RZ ;  /* 0x0000001f19037819 */ /* 0x000fe400000006ff */
[----:B------:R-:W-:Y:S02]  /*3d80*/  LEA R28, R27, UR7, 0x4 ;  /* 0x000000071b1c7c11 */ /* 0x000fe4000f8e20ff */
[----:B--2---:R-:W2:Y:S02]  /*3d90*/  SYNCS.PHASECHK.TRANS64.TRYWAIT P0, [R0+URZ+0xc0], R3 ;  /* 0x0000c003000075a7 */ /* 0x004ea400080011ff */
[----:B--2---:R-:W-:Y:S05]  /*3da0*/  @!P0 BRA `(.L_x_71) ;  /* 0x0000004c00388947 */ /* 0x004fea0003800000 */
.L_x_167:
[----:B------:R-:W-:Y:S01]  /*3db0*/  ISETP.GE.AND P0, PT, R26, 0x1, PT ;  /* 0x000000011a00780c */ /* 0x000fe20003f06270 */
[----:B------:R-:W3:Y:S01]  /*3dc0*/  LDS.128 R28, [R28+0x150] ;  /* 0x000150001c1c7984 */ /* 0x000ee20000000c00 */
[----:B--2---:R-:W-:Y:S01]  /*3dd0*/  VIADD R0, R0, 0xd0 ;  /* 0x000000d000007836 */ /* 0x004fe20000000000 */
[----:B------:R-:W-:Y:S01]  /*3de0*/  @!PT LDS RZ, [RZ] ;  /* 0x00000000fffff984 */ /* 0x000fe20000000800 */
[----:B------:R-:W-:Y:S01]  /*3df0*/  @!PT LDS RZ, [RZ] ;  /* 0x00000000fffff984 */ /* 0x000fe20000000800 */
[----:B------:R-:W-:Y:S01]  /*3e00*/  @!PT LDS RZ, [RZ] ;  /* 0x00000000fffff984 */ /* 0x000fe20000000800 */
[----:B------:R-:W-:Y:S01]  /*3e10*/  @!PT LDS RZ, [RZ] ;  /* 0x00000000fffff984 */ /* 0x000fe20000000800 */
[----:B------:R2:W-:Y:S06]  /*3e20*/  MEMBAR.ALL.CTA ;  /* 0x0000000000007992 */ /* 0x0005ec0000008000 */
[----:B--2---:R-:W2:Y:S01]  /*3e30*/  FENCE.VIEW.ASYNC.S ;  /* 0x00000000000073c6 */ /* 0x004ea20000000000 */
[----:B------:R-:W-:Y:S04]  /*3e40*/  PRMT R0, RZ, 0x654, R0 ;  /* 0x00000654ff007816 */ /* 0x000fe80000000000 */
[----:B--2---:R2:W-:Y:S01]  /*3e50*/  SYNCS.ARRIVE.TRANS64.RED.A1T0 RZ, [R0+URZ], RZ ;  /* 0x000000ff00ff79a7 */ /* 0x0045e200081004ff */
[----:B---3--:R-:W-:Y:S11]  /*3e60*/  LOP3.LUT P3, RZ, R30, 0x1, RZ, 0xc0, !PT ;  /* 0x000000011eff7812 */ /* 0x008ff6000786c0ff */
[----:B------:R-:W-:Y:S02]  /*3e70*/  @!UPT UIADD3 URZ, UPT, UPT, URZ, URZ, URZ ;  /* 0x000000fffffff290 */ /* 0x000fe4000fffe0ff */
[----:B------:R-:W-:Y:S02]  /*3e80*/  @P3 MOV R13, R28 ;  /* 0x0000001c000d3202 */ /* 0x000fe40000000f00 */
[----:B------:R-:W-:Y:S01]  /*3e90*/  @P3 LOP3.LUT R8, R29, 0xffff, RZ, 0xc0, !PT ;  /* 0x0000ffff1d083812 */ /* 0x000fe200078ec0ff */
[----:B--2---:R-:W-:Y:S06]  /*3ea0*/  @!P0 BRA `(.L_x_72) ;  /* 0x0000000000a48947 */ /* 0x004fec0003800000 */
[----:B-1----:R-:W-:Y:S01]  /*3eb0*/  IMAD.HI.U32 R33, R22, R7, RZ ;  /* 0x0000000716217227 */ /* 0x002fe200078e00ff */
[----:B------:R-:W-:Y:S02]  /*3ec0*/  ISETP.NE.AND P0, PT, R6, 0x1, PT ;  /* 0x000000010600780c */ /* 0x000fe40003f05270 */
[----:B------:R-:W-:Y:S01]  /*3ed0*/  ISETP.NE.AND P2, PT, R26, 0x1, PT ;  /* 0x000000011a00780c */ /* 0x000fe20003f45270 */
[----:B----4-:R-:W-:Y:S01]  /*3ee0*/  IMAD.HI.U32 R34, R19, R16, RZ ;  /* 0x0000001013227227 */ /* 0x010fe200078e00ff */
[----:B------:R-:W-:Y:S02]  /*3ef0*/  SHF.R.U32.HI R33, RZ, R18, R33 ;  /* 0x00000012ff217219 */ /* 0x000fe40000011621 */
[----:B------:R-:W-:Y:S01]  /*3f00*/  ISETP.NE.AND P4, PT, R2, 0x1, PT ;  /* 0x000000010200780c */ /* 0x000fe20003f85270 */
[----:B------:R-:W-:Y:S01]  /*3f10*/  IMAD.HI.U32 R38, R13, R16, RZ ;  /* 0x000000100d267227 */ /* 0x000fe200078e00ff */
[----:B------:R-:W-:Y:S02]  /*3f20*/  SHF.R.U32.HI R34, RZ, R17, R34 ;  /* 0x00000011ff227219 */ /* 0x000fe40000011622 */
[----:B------:R-:W-:Y:S01]  /*3f30*/  SEL R3, R22, R33, !P0 ;  /* 0x0000002116037207 */ /* 0x000fe20004000000 */
[C---:B------:R-:W-:Y:S01]  /*3f40*/  IMAD.HI.U32 R33, R8.reuse, R7, RZ ;  /* 0x0000000708217227 */ /* 0x040fe200078e00ff */
[----:B------:R-:W-:Y:S02]  /*3f50*/  SEL R11, R19, R34, !P4 ;  /* 0x00000022130b7207 */ /* 0x000fe40006000000 */
[----:B------:R-:W-:Y:S01]  /*3f60*/  SHF.R.U32.HI R38, RZ, R17, R38 ;  /* 0x00000011ff267219 */ /* 0x000fe20000011626 */
[----:B------:R-:W-:Y:S01]  /*3f70*/  IMAD.HI.U32 R40, R3, R4, RZ ;  /* 0x0000000403287227 */ /* 0x000fe200078e00ff */
[----:B------:R-:W-:Y:S03]  /*3f80*/  SHF.R.U32.HI R33, RZ, R18, R33 ;  /* 0x00000012ff217219 */ /* 0x000fe60000011621 */
[----:B------:R-:W-:Y:S01]  /*3f90*/  IMAD.HI.U32 R34, R11, R4, RZ ;  /* 0x000000040b227227 */ /* 0x000fe200078e00ff */
[----:B------:R-:W-:Y:S02]  /*3fa0*/  @P2 SHF.R.U32.HI R3, RZ, R5, R40 ;  /* 0x00000005ff032219 */ /* 0x000fe40000011628 */
[----:B------:R-:W-:Y:S02]  /*3fb0*/  SEL R9, R8, R33, !P0 ;  /* 0x0000002108097207 */ /* 0x000fe40004000000 */
[----:B------:R-:W-:Y:S01]  /*3fc0*/  @P2 SHF.R.U32.HI R11, RZ, R5, R34 ;  /* 0x00000005ff0b2219 */ /* 0x000fe20000011622 */
[C---:B------:R-:W-:Y:S01]  /*3fd0*/  IMAD R10, R26.reuse, R3, RZ ;  /* 0x000000031a0a7224 */ /* 0x040fe200078e02ff */
[----:B------:R-:W-:Y:S01]  /*3fe0*/  SEL R3, R13, R38, !P4 ;  /* 0x000000260d037207 */ /* 0x000fe20006000000 */
[C---:B------:R-:W-:Y:S03]  /*3ff0*/  IMAD.HI.U32 R14, R9.reuse, R4, RZ ;  /* 0x00000004090e7227 */ /* 0x040fe600078e00ff */
[----:B------:R-:W-:Y:S01]  /*4000*/  ISETP.GE.AND P0, PT, R9, R10, PT ;  /* 0x0000000a0900720c */ /* 0x000fe20003f06270 */
[C---:B------:R-:W-:Y:S01]  /*4010*/  IMAD R12, R26.reuse, R11, RZ ;  /* 0x0000000b1a0c7224 */ /* 0x040fe200078e02ff */
[-C--:B------:R-:W-:Y:S04]  /*4020*/  SHF.R.U32.HI R14, RZ, R5.reuse, R14 ;  /* 0x00000005ff0e7219 */ /* 0x080fe8000001160e */
[----:B------:R-:W-:Y:S02]  /*4030*/  ISETP.GE.OR P0, PT, R3, R12, P0 ;  /* 0x0000000c0300720c */ /* 0x000fe40000706670 */
[----:B------:R-:W-:Y:S05]  /*4040*/  SEL R15, R9, R14, !P2 ;  /* 0x0000000e090f7207 */ /* 0x000fea0005000000 */
[----:B------:R-:W-:Y:S04]  /*4050*/  IMAD.MOV R14, RZ, RZ, -R15 ;  /* 0x000000ffff0e7224 */ /* 0x000fe800078e0a0f */
[----:B------:R-:W-:Y:S02]  /*4060*/  IMAD R14, R26, R14, R9 ;  /* 0x0000000e1a0e7224 */ /* 0x000fe400078e0209 */
[C---:B------:R-:W-:Y:S05]  /*4070*/  @!P0 IMAD.HI.U32 R10, R3.reuse, R4, RZ ;  /* 0x00000004030a8227 */ /* 0x040fea00078e00ff */
[----:B------:R-:W-:Y:S04]  /*4080*/  @!P0 SHF.R.U32.HI R10, RZ, R5, R10 ;  /* 0x00000005ff0a8219 */ /* 0x000fe8000001160a */
[----:B------:R-:W-:Y:S01]  /*4090*/  @!P0 SEL R0, R3, R10, !P2 ;  /* 0x0000000a03008207 */ /* 0x000fe20005000000 */
[----:B------:R-:W-:Y:S03]  /*40a0*/  IMAD.MOV R10, RZ, RZ, -R3 ;  /* 0x000000ffff0a7224 */ /* 0x000fe600078e0a03 */
[----:B------:R-:W-:Y:S01]  /*40b0*/  @!P0 IADD3 R15, PT, PT, R15, -R0, RZ ;  /* 0x800000000f0f8210 */ /* 0x000fe20007ffe0ff */
[----:B------:R-:W-:Y:S01]  /*40c0*/  @!P0 IMAD R0, R11, R14, R0 ;  /* 0x0000000e0b008224 */ /* 0x000fe200078e0200 */
[----:B------:R-:W-:Y:S01]  /*40d0*/  IADD3 R11, PT, PT, -R9, RZ, RZ ;  /* 0x000000ff090b7210 */ /* 0x000fe20007ffe1ff */
[----:B------:R-:W-:Y:S02]  /*40e0*/  IMAD R13, R2, R10, R13 ;  /* 0x0000000a020d7224 */ /* 0x000fe400078e020d */
[----:B------:R-:W-:Y:S02]  /*40f0*/  @!P0 IMAD R9, R15, R26, R3 ;  /* 0x0000001a0f098224 */ /* 0x000fe400078e0203 */
[----:B------:R-:W-:Y:S02]  /*4100*/  @!P0 IMAD.MOV.U32 R3, RZ, RZ, R0 ;  /* 0x000000ffff038224 */ /* 0x000fe400078e0000 */
[----:B------:R-:W-:Y:S02]  /*4110*/  IMAD R8, R6, R11, R8 ;  /* 0x0000000b06087224 */ /* 0x000fe400078e0208 */
[----:B------:R-:W-:Y:S02]  /*4120*/  IMAD R13, R3, R2, R13 ;  /* 0x00000002030d7224 */ /* 0x000fe400078e020d */
[----:B------:R-:W-:Y:S02]  /*4130*/  IMAD R8, R9, R6, R8 ;  /* 0x0000000609087224 */ /* 0x000fe400078e0208 */
.L_x_72:
[----:B------:R-:W-:Y:S05]  /*4140*/  BRA.U UP1, `(.L_x_73) ;  /* 0x0000000101107547 */ /* 0x000fea000b800000 */
[----:B------:R-:W-:Y:S04]  /*4150*/  MOV R0, UR6 ;  /* 0x0000000600007c02 */ /* 0x000fe80008000f00 */
[----:B------:R-:W-:Y:S04]  /*4160*/  SHF.L.U32 R3, R0, 0x1f, RZ ;  /* 0x0000001f00037819 */ /* 0x000fe800000006ff */
[----:B------:R-:W2:Y:S02]  /*4170*/  SYNCS.PHASECHK.TRANS64.TRYWAIT P0, [UR7+0xb8], R3 ;  /* 0x0000b803ff0075a7 */ /* 0x000ea40008001107 */
[----:B--2---:R-:W-:Y:S05]  /*4180*/  @!P0 BRA `(.L_x_74) ;  /* 0x0000004800548947 */ /* 0x004fea0003800000 */
.L_x_73:
[----:B------:R-:W-:Y:S02]  /*4190*/  R2UR UR35, R21 ;  /* 0x00000000152372ca */ /* 0x000fe400000e0000 */
[----:B------:R-:W-:Y:S02]  /*41a0*/  R2UR UR34, R20 ;  /* 0x00000000142272ca */ /* 0x000fe400000e0000 */
[----:B------:R-:W-:Y:S02]  /*41b0*/  ISETP.NE.U32.AND P2, PT, RZ, UR4, PT ;  /* 0x00000004ff007c0c */ /* 0x000fe4000bf45070 */
[----:B------:R-:W-:Y:S02]  /*41c0*/  SHF.L.U32 R12, R32, 0x1f, RZ ;  /* 0x0000001f200c7819 */ /* 0x000fe400000006ff */
[----:B------:R-:W-:Y:S05]  /*41d0*/  ISETP.NE.AND.EX P2, PT, RZ, UR5, PT, P2 ;  /* 0x00000005ff007c0c */ /* 0x000fea000bf45320 */
[----:B------:R-:W-:Y:S02]  /*41e0*/  USHF.L.U32 UR35, UR35, 0x7, URZ ;  /* 0x0000000723237899 */ /* 0x000fe400080006ff */
[----:B------:R-:W-:Y:S01]  /*41f0*/  USHF.L.U32 UR34, UR34, 0x6, URZ ;  /* 0x0000000622227899 */ /* 0x000fe200080006ff */
[----:B------:R-:W-:Y:S11]  /*4200*/  BRA.U !UP3, `(.L_x_75) ;  /* 0x000000010b347547 */ /* 0x000ff6000b800000 */
[----:B------:R-:W-:Y:S01]  /*4210*/  UPLOP3.LUT UP0, UPT, UPT, UPT, UP2, 0x80, 0x8 ;  /* 0x000000000008789c */ /* 0x000fe20003f0f020 */
[----:B--2---:R-:W-:Y:S02]  /*4220*/  HFMA2 R0, -RZ, RZ, 0, 5.9604644775390625e-08 ;  /* 0x00000001ff007431 */ /* 0x004fe400000001ff */
[----:B------:R-:W-:Y:S03]  /*4230*/  IMAD.MOV.U32 R67, RZ, RZ, 0x1 ;  /* 0x00000001ff437424 */ /* 0x000fe600078e00ff */
[----:B------:R-:W-:Y:S05]  /*4240*/  PLOP3.LUT P0, PT, PT, PT, UP0, 0x80, 0x8 ;  /* 0x000000000008781c */ /* 0x000fea0003f0f008 */
[----:B------:R-:W2:Y:S01]  /*4250*/  @UP0 LDCU.64 UR10, c[0x0][0x888] ;  /* 0x00011100ff0a07ac */ /* 0x000ea20008000a00 */
[----:B------:R-:W-:Y:S07]  /*4260*/  @UP0 UIMAD UR8, UR36, UR4, URZ ;  /* 0x00000004240802a4 */ /* 0x000fee000f8e02ff */
[----:B------:R-:W-:Y:S01]  /*4270*/  @!P0 PRMT R67, R0, 0x7610, R67 ;  /* 0x0000761000438816 */ /* 0x000fe20000000043 */
[----:B--2---:R-:W-:Y:S03]  /*4280*/  @UP0 UIMAD.WIDE UR10, UR8, 0x4, UR10 ;  /* 0x00000004080a08a5 */ /* 0x004fe6000f8e020a */
[----:B------:R-:W2:Y:S03]  /*4290*/  @!UP0 LDCU UR8, c[0x0][0x880] ;  /* 0x00011000ff0887ac */ /* 0x000ea60008000800 */
[----:B------:R-:W-:Y:S01]  /*42a0*/  IMAD.U32 R10, RZ, RZ, UR10 ;  /* 0x0000000aff0a7e24 */ /* 0x000fe2000f8e00ff */
[----:B------:R-:W-:Y:S05]  /*42b0*/  MOV R11, UR11 ;  /* 0x0000000b000b7c02 */ /* 0x000fea0008000f00 */
[----:B------:R3:W5:Y:S02]  /*42c0*/  @P0 LDG.E R35, desc[UR46][R10.64] ;  /* 0x0000002e0a230981 */ /* 0x000764000c1e1900 */
[----:B--23--:R-:W-:Y:S07]  /*42d0*/  @!P0 IMAD.U32 R35, RZ, RZ, UR8 ;  /* 0x00000008ff238e24 */ /* 0x00cfee000f8e00ff */
.L_x_75:
[----:B-----5:R-:W-:Y:S01]  /*42e0*/  @!P2 FSETP.EQ.AND P0, PT, R35, RZ, PT ;  /* 0x000000ff2300a20b */ /* 0x020fe20003f02000 */
[----:B------:R-:W-:Y:S01]  /*42f0*/  @!UPT UIADD3 URZ, UPT, UPT, URZ, URZ, URZ ;  /* 0x000000fffffff290 */ /* 0x000fe2000fffe0ff */
[----:B------:R-:W-:Y:S11]  /*4300*/  @!P2 BRA `(.L_x_76) ;  /* 0x000000000014a947 */ /* 0x000ff60003800000 */
[----:B------:R-:W-:Y:S02]  /*4310*/  LOP3.LUT P2, RZ, R67, 0xff, RZ, 0xc0, !PT ;  /* 0x000000ff43ff7812 */ /* 0x000fe4000784c0ff */
[----:B------:R-:W-:Y:S04]  /*4320*/  PLOP3.LUT P0, PT, PT, PT, UP0, 0x80, 0x8 ;  /* 0x000000000008781c */ /* 0x000fe80003f0f008 */
[----:B------:R-:W-:Y:S07]  /*4330*/  PLOP3.LUT P0, PT, P0, PT, PT, 0x8, 0x80 ;  /* 0x000000000080781c */ /* 0x000fee000070e170 */
[----:B------:R-:W-:Y:S11]  /*4340*/  @P2 FSETP.EQ.AND P0, PT, R35, RZ, PT ;  /* 0x000000ff2300220b */ /* 0x000ff60003f02000 */
[----:B------:R-:W-:Y:S02]  /*4350*/  @!UPT UIADD3 URZ, UPT, UPT, URZ, URZ, URZ ;  /* 0x000000fffffff290 */ /* 0x000fe4000fffe0ff */
.L_x_76:
[----:B------:R-:W3:Y:S01]  /*4360*/  SYNCS.PHASECHK.TRANS64.TRYWAIT P2, [UR7+0x90], R12 ;  /* 0x0000900cff0075a7 */ /* 0x000ee20008041107 */
[----:B------:R-:W-:Y:S04]  /*4370*/  ELECT P4, URZ, PT ;  /* 0x0000000000ff782f */ /* 0x000fe80003880000 */
[----:B------:R-:W-:Y:S11]  /*4380*/  PLOP3.LUT P4, PT, P0, P4, PT, 0xf2, 0x2f ;  /* 0x00000000002f781c */ /* 0x000ff60000789e72 */
[----:B------:R-:W-:Y:S02]  /*4390*/  @!UPT UIADD3 URZ, UPT, UPT, URZ, URZ, URZ ;  /* 0x000000fffffff290 */ /* 0x000fe4000fffe0ff */
[----:B-1----:R-:W-:Y:S05]  /*43a0*/  @!P4 IADD3 R9, P0, PT, R36, 0x580, RZ ;  /* 0x000005802409c810 */ /* 0x002fea0007f1e0ff */
[----:B--2---:R-:W-:Y:S01]  /*43b0*/  @!P4 IMAD.X R0, RZ, RZ, R37, P0 ;  /* 0x000000ffff00c224 */ /* 0x004fe200000e0625 */
[----:B---3--:R-:W-:Y:S07]  /*43c0*/  @!P2 BRA `(.L_x_77) ;  /* 0x0000004400dca947 */ /* 0x008fee0003800000 */
.L_x_170:
[----:B------:R-:W-:Y:S01]  /*43d0*/  @!P4 R2UR UR8, R0 ;  /* 0x000000000008c2ca */ /* 0x000fe200000e0000 */
[----:B------:R-:W-:Y:S01]  /*43e0*/  VOTEU.ALL UP1, P4 ;  /* 0x0000000000ff7886 */ /* 0x000fe20002020000 */
[----:B------:R-:W-:Y:S01]  /*43f0*/  @!P4 R2UR UR9, R9 ;  /* 0x000000000909c2ca */ /* 0x000fe200000e0000 */
[----:B------:R-:W-:Y:S01]  /*4400*/  @!P4 IMAD.MOV.U32 R0, RZ, RZ, 0x2000 ;  /* 0x00002000ff00c424 */ /* 0x000fe200078e00ff */
[----:B------:R-:W-:Y:S01]  /*4410*/  UMOV UR10, 0x0 ;  /* 0x00000000000a7882 */ /* 0x000fe20000000000 */
[----:B------:R-:W-:Y:S01]  /*4420*/  UMOV UR11, 0x10000000 ;  /* 0x10000000000b7882 */ /* 0x000fe20000000000 */
[----:B------:R-:W-:Y:S01]  /*4430*/  @!UP1 UIADD3 UR32, UPT, UPT, UR7, 0x200, URZ ;  /* 0x0000020007209890 */ /* 0x000fe2000fffe0ff */
[----:B------:R-:W-:Y:S01]  /*4440*/  @!P4 IADD3 R9, P0, PT, R36, 0x580, RZ ;  /* 0x000005802409c810 */ /* 0x000fe20007f1e0ff */
[----:B------:R-:W-:Y:S05]  /*4450*/  VOTEU.ALL UP1, P4 ;  /* 0x0000000000ff7886 */ /* 0x000fea0002020000 */
[----:B------:R-:W-:Y:S01]  /*4460*/  IMAD.U32 R11, RZ, RZ, UR8 ;  /* 0x00000008ff0b7e24 */ /* 0x000fe2000f8e00ff */
[----:B------:R-:W-:Y:S01]  /*4470*/  UPRMT UR8, UR37, 0x654, UR33 ;  /* 0x0000065425087896 */ /* 0x000fe20008000021 */
[----:B------:R-:W-:Y:S03]  /*4480*/  IMAD.U32 R10, RZ, RZ, UR9 ;  /* 0x00000009ff0a7e24 */ /* 0x000fe6000f8e00ff */
[----:B------:R-:W-:Y:S02]  /*4490*/  @!P4 R2UR UR15, R11 ;  /* 0x000000000b0fc2ca */ /* 0x000fe400000e0000 */
[----:B------:R-:W-:Y:S11]  /*44a0*/  @!P4 R2UR UR14, R10 ;  /* 0x000000000a0ec2ca */ /* 0x000ff600000e0000 */
[----:B------:R-:W-:Y:S02]  /*44b0*/  @!UPT UIADD3 URZ, UPT, UPT, URZ, URZ, URZ ;  /* 0x000000fffffff290 */ /* 0x000fe4000fffe0ff */
[----:B------:R2:W-:Y:S01]  /*44c0*/  @!UP1 UTMALDG.3D [UR32], [UR14], desc[UR10] ;  /* 0x00000a200e0095b4 */ /* 0x0005e20008011000 */
[----:B------:R3:W-:Y:S01]  /*44d0*/  @!P4 SYNCS.ARRIVE.TRANS64.RED.A0TR RZ, [UR7+0x70], R0 ;  /* 0x00007000ffffc9a7 */ /* 0x0007e20008300407 */
[----:B------:R-:W-:Y:S01]  /*44e0*/  SYNCS.ARRIVE.TRANS64.RED.A1T0 RZ, [UR8], RZ ;  /* 0x000000ffffff79a7 */ /* 0x000fe20008100408 */
[----:B---3--:R-:W-:Y:S01]  /*44f0*/  @!P4 IMAD.X R0, RZ, RZ, R37, P0 ;  /* 0x000000ffff00c224 */ /* 0x008fe200000e0625 */
[----:B------:R-:W3:Y:S02]  /*4500*/  SYNCS.PHASECHK.TRANS64.TRYWAIT P2, [UR7+0x98], R12 ;  /* 0x0000980cff0075a7 */ /* 0x000ee40008041107 */
[----:B--23--:R-:W-:Y:S05]  /*4510*/  @!P2 BRA `(.L_x_78) ;  /* 0x0000004400a0a947 */ /* 0x00cfea0003800000 */
.L_x_172:
        /* <DEDUP_REMOVED lines=8> */
[----:B------:R-:W-:Y:S01]  /*45a0*/  @!UP1 UIADD3 UR24, UPT, UPT, UR7, 0x2200, URZ ;  /* 0x0000220007189890 */ /* 0x000fe2000fffe0ff */
[----:B------:R-:W-:Y:S01]  /*45b0*/  VOTEU.ALL UP1, P4 ;  /* 0x0000000000ff7886 */ /* 0x000fe20002020000 */
[----:B------:R-:W-:Y:S01]  /*45c0*/  UMOV UR27, UR35 ;  /* 0x00000023001b7c82 */ /* 0x000fe20008000000 */
[----:B------:R-:W-:Y:S02]  /*45d0*/  UMOV UR28, UR36 ;  /* 0x00000024001c7c82 */ /* 0x000fe40008000000 */
[----:B------:R-:W-:Y:S01]  /*45e0*/  IMAD.U32 R11, RZ, RZ, UR8 ;  /* 0x00000008ff0b7e24 */ /* 0x000fe2000f8e00ff */
[----:B------:R-:W-:Y:S01]  /*45f0*/  UPRMT UR8, UR37, 0x654, UR25 ;  /* 0x0000065425087896 */ /* 0x000fe20008000019 */
[----:B------:R-:W-:Y:S02]  /*4600*/  IMAD.U32 R10, RZ, RZ, UR9 ;  /* 0x00000009ff0a7e24 */ /* 0x000fe4000f8e00ff */
[----:B------:R-:W-:Y:S01]  /*4610*/  @!P4 IMAD.X R20, RZ, RZ, R37, P0 ;  /* 0x000000ffff14c224 */ /* 0x000fe200000e0625 */
[----:B------:R-:W-:Y:S02]  /*4620*/  @!P4 R2UR UR15, R11 ;  /* 0x000000000b0fc2ca */ /* 0x000fe400000e0000 */
[----:B------:R-:W-:Y:S11]  /*4630*/  @!P4 R2UR UR14, R10 ;  /* 0x000000000a0ec2ca */ /* 0x000ff600000e0000 */
[----:B------:R-:W-:Y:S02]  /*4640*/  @!UPT UIADD3 URZ, UPT, UPT, URZ, URZ, URZ ;  /* 0x000000fffffff290 */ /* 0x000fe4000fffe0ff */
[----:B------:R2:W-:Y:S01]  /*4650*/  @!UP1 UTMALDG.3D [UR24], [UR14], desc[UR10] ;  /* 0x00000a180e0095b4 */ /* 0x0005e20008011000 */
[----:B------:R2:W-:Y:S01]  /*4660*/  @!P4 SYNCS.ARRIVE.TRANS64.RED.A0TR RZ, [UR7+0x78], R0 ;  /* 0x00007800ffffc9a7 */ /* 0x0005e20008300407 */
[----:B------:R-:W-:Y:S01]  /*4670*/  SYNCS.ARRIVE.TRANS64.RED.A1T0 RZ, [UR8], RZ ;  /* 0x000000ffffff79a7 */ /* 0x000fe20008100408 */
[----:B------:R-:W3:Y:S02]  /*4680*/  SYNCS.PHASECHK.TRANS64.TRYWAIT P2, [UR7+0xa0], R12 ;  /* 0x0000a00cff0075a7 */ /* 0x000ee40008041107 */
[----:B--23--:R-:W-:Y:S05]  /*4690*/  @!P2 BRA `(.L_x_79) ;  /* 0x000000440058a947 */ /* 0x00cfea0003800000 */
.L_x_174:
[----:B------:R-:W2:Y:S01]  /*46a0*/  LDC.64 R14, c[0x0][0xb10] ;  /* 0x0002c400ff0e7b82 */ /* 0x000ea20000000a00 */
[----:B------:R-:W-:Y:S01]  /*46b0*/  @!P4 R2UR UR8, R20 ;  /* 0x000000001408c2ca */ /* 0x000fe200000e0000 */
[----:B------:R-:W-:Y:S01]  /*46c0*/  VOTEU.ALL UP1, P4 ;  /* 0x0000000000ff7886 */ /* 0x000fe20002020000 */
[----:B------:R-:W-:Y:S01]  /*46d0*/  @!P4 R2UR UR9, R21 ;  /* 0x000000001509c2ca */ /* 0x000fe200000e0000 */
[----:B------:R-:W-:Y:S01]  /*46e0*/  UMOV UR10, 0x0 ;  /* 0x00000000000a7882 */ /* 0x000fe20000000000 */
[----:B------:R-:W-:Y:S03]  /*46f0*/  UMOV UR11, 0x10000000 ;  /* 0x10000000000b7882 */ /* 0x000fe60000000000 */
[----:B------:R-:W3:Y:S01]  /*4700*/  LDC.64 R10, c[0x0][0xb18] ;  /* 0x0002c600ff0a7b82 */ /* 0x000ee20000000a00 */
[----:B------:R-:W-:Y:S01]  /*4710*/  @!UP1 UIADD3 UR18, UPT, UPT, UR34, 0x20, URZ ;  /* 0x0000002022129890 */ /* 0x000fe2000fffe0ff */
[----:B------:R-:W-:Y:S01]  /*4720*/  @P3 SHF.R.U32.HI R24, RZ, 0x10, R29 ;  /* 0x00000010ff183819 */ /* 0x000fe2000001161d */
[----:B------:R-:W-:Y:S01]  /*4730*/  @!UP1 UIADD3 UR16, UPT, UPT, UR7, 0x4200, URZ ;  /* 0x0000420007109890 */ /* 0x000fe2000fffe0ff */
[----:B------:R-:W-:Y:S01]  /*4740*/  VIADD R27, R27, 0x1 ;  /* 0x000000011b1b7836 */ /* 0x000fe20000000000 */
[----:B------:R-:W-:Y:S03]  /*4750*/  VOTEU.ALL UP1, P4 ;  /* 0x0000000000ff7886 */ /* 0x000fe60002020000 */
[----:B------:R-:W5:Y:S01]  /*4760*/  @!P1 LDC R0, c[0x0][0xb20] ;  /* 0x0002c800ff009b82 */ /* 0x000f620000000800 */
[----:B------:R-:W-:Y:S01]  /*4770*/  UMOV UR19, UR35 ;  /* 0x0000002300137c82 */ /* 0x000fe20008000000 */
[----:B------:R-:W-:Y:S01]  /*4780*/  IMAD.U32 R21, RZ, RZ, UR8 ;  /* 0x00000008ff157e24 */ /* 0x000fe2000f8e00ff */
[----:B------:R-:W-:Y:S05]  /*4790*/  UMOV UR20, UR36 ;  /* 0x0000002400147c82 */ /* 0x000fea0008000000 */
[----:B-1----:R-:W1:Y:S01]  /*47a0*/  @!P1 LDC R3, c[0x0][0xb0c] ;  /* 0x0002c300ff039b82 */ /* 0x002e620000000800 */
[----:B------:R-:W-:Y:S01]  /*47b0*/  IMAD.U32 R20, RZ, RZ, UR9 ;  /* 0x00000009ff147e24 */ /* 0x000fe2000f8e00ff */
[----:B------:R-:W-:Y:S01]  /*47c0*/  UPRMT UR8, UR37, 0x654, UR17 ;  /* 0x0000065425087896 */ /* 0x000fe20008000011 */
[----:B------:R-:W-:Y:S03]  /*47d0*/  @!P4 R2UR UR15, R21 ;  /* 0x00000000150fc2ca */ /* 0x000fe600000e0000 */
[----:B------:R-:W-:Y:S01]  /*47e0*/  @!P4 R2UR UR14, R20 ;  /* 0x00000000140ec2ca */ /* 0x000fe200000e0000 */
[----:B------:R-:W-:Y:S11]  /*47f0*/  @!P4 IMAD.MOV.U32 R20, RZ, RZ, 0x2000 ;  /* 0x00002000ff14c424 */ /* 0x000ff600078e00ff */
[----:B------:R-:W-:Y:S01]  /*4800*/  @!UPT UIADD3 URZ, UPT, UPT, URZ, URZ, URZ ;  /* 0x000000fffffff290 */ /* 0x000fe2000fffe0ff */
[----:B------:R1:W-:Y:S01]  /*4810*/  @!UP1 UTMALDG.3D [UR16], [UR14], desc[UR10] ;  /* 0x00000a100e0095b4 */ /* 0x0003e20008011000 */
[----:B------:R1:W-:Y:S02]  /*4820*/  @!P4 SYNCS.ARRIVE.TRANS64.RED.A0TR RZ, [UR7+0x80], R20 ;  /* 0x00008014ffffc9a7 */ /* 0x0003e40008300407 */
[----:B-1----:R-:W-:Y:S01]  /*4830*/  @!P1 ISETP.NE.AND P2, PT, R3, 0x1, PT ;  /* 0x000000010300980c */ /* 0x002fe20003f45270 */
[C---:B--2---:R-:W-:Y:S01]  /*4840*/  @!P1 IMAD.HI.U32 R14, R13.reuse, R14, RZ ;  /* 0x0000000e0d0e9227 */ /* 0x044fe200078e00ff */
[----:B---3--:R-:W-:Y:S03]  /*4850*/  @!P1 ISETP.NE.AND P0, PT, R10, 0x1, PT ;  /* 0x000000010a00980c */ /* 0x008fe60003f05270 */
[C---:B------:R-:W-:Y:S01]  /*4860*/  @!P1 IMAD.HI.U32 R11, R8.reuse, R11, RZ ;  /* 0x0000000b080b9227 */ /* 0x040fe200078e00ff */
[----:B------:R-:W-:Y:S04]  /*4870*/  @!P1 SHF.R.U32.HI R14, RZ, R15, R14 ;  /* 0x0000000fff0e9219 */ /* 0x000fe8000001160e */
[----:B-----5:R-:W-:Y:S01]  /*4880*/  @!P1 SHF.R.U32.HI R9, RZ, R0, R11 ;  /* 0x00000000ff099219 */ /* 0x020fe2000001160b */
[----:B------:R-:W-:Y:S01]  /*4890*/  SYNCS.ARRIVE.TRANS64.RED.A1T0 RZ, [UR8], RZ ;  /* 0x000000ffffff79a7 */ /* 0x000fe20008100408 */
[----:B------:R-:W-:Y:S02]  /*48a0*/  @!P1 SEL R14, R13, R14, !P2 ;  /* 0x0000000e0d0e9207 */ /* 0x000fe40005000000 */
[----:B------:R-:W-:Y:S01]  /*48b0*/  @!P1 SEL R9, R8, R9, !P0 ;  /* 0x0000000908099207 */ /* 0x000fe20004000000 */
[----:B------:R-:W1:Y:S04]  /*48c0*/  SYNCS.PHASECHK.TRANS64.TRYWAIT P5, [UR7+0xa8], R12 ;  /* 0x0000a80cff0075a7 */ /* 0x000e6800080a1107 */
[----:B------:R-:W-:Y:S02]  /*48d0*/  @!P1 IMAD.IADD R0, R9, 0x1, -R14 ;  /* 0x0000000109009824 */ /* 0x000fe400078e0a0e */
[----:B------:R-:W-:Y:S02]  /*48e0*/  @!P1 IMAD.IADD R9, R14, 0x1, -R9 ;  /* 0x000000010e099824 */ /* 0x000fe400078e0a09 */
[----:B------:R-:W-:Y:S02]  /*48f0*/  @!P1 IMAD R13, R0, R3, R13 ;  /* 0x00000003000d9224 */ /* 0x000fe400078e020d */
[----:B------:R-:W-:Y:S01]  /*4900*/  @!P1 IMAD R8, R9, R10, R8 ;  /* 0x0000000a09089224 */ /* 0x000fe200078e0208 */
[----:B-1----:R-:W-:Y:S06]  /*4910*/  @!P5 BRA `(.L_x_80) ;  /* 0x0000004000d0d947 */ /* 0x002fec0003800000 */
.L_x_176:
[----:B-1----:R-:W-:Y:S01]  /*4920*/  @!P4 IADD3 R3, P0, PT, R36, 0x580, RZ ;  /* 0x000005802403c810 */ /* 0x002fe20007f1e0ff */
[----:B------:R-:W-:Y:S01]  /*4930*/  VOTEU.ALL UP1, P4 ;  /* 0x0000000000ff7886 */ /* 0x000fe20002020000 */
[----:B------:R-:W-:Y:S01]  /*4940*/  UMOV UR18, 0x0 ;  /* 0x0000000000127882 */ /* 0x000fe20000000000 */
[----:B------:R-:W-:Y:S01]  /*4950*/  UMOV UR19, 0x10000000 ;  /* 0x1000000000137882 */ /* 0x000fe20000000000 */
[----:B------:R-:W-:Y:S01]  /*4960*/  @!P4 R2UR UR9, R3 ;  /* 0x000000000309c2ca */ /* 0x000fe200000e0000 */
[----:B------:R-:W-:Y:S01]  /*4970*/  @!P4 IMAD.X R0, RZ, RZ, R37, P0 ;  /* 0x000000ffff00c224 */ /* 0x000fe200000e0625 */
[----:B------:R-:W-:Y:S01]  /*4980*/  @!UP1 UIADD3 UR10, UPT, UPT, UR34, 0x30, URZ ;  /* 0x00000030220a9890 */ /* 0x000fe2000fffe0ff */
[----:B------:R-:W-:Y:S01]  /*4990*/  ISETP.NE.AND P0, PT, R27, 0x2, PT ;  /* 0x000000021b00780c */ /* 0x000fe20003f05270 */
[----:B------:R-:W-:Y:S01]  /*49a0*/  UMOV UR11, UR35 ;  /* 0x00000023000b7c82 */ /* 0x000fe20008000000 */
[----:B------:R-:W-:Y:S01]  /*49b0*/  UMOV UR12, UR36 ;  /* 0x00000024000c7c82 */ /* 0x000fe20008000000 */
[----:B------:R-:W-:Y:S01]  /*49c0*/  @!P4 R2UR UR8, R0 ;  /* 0x000000000008c2ca */ /* 0x000fe200000e0000 */
[----:B------:R-:W-:Y:S01]  /*49d0*/  IMAD.IADD R20, R8, 0x1, R66 ;  /* 0x0000000108147824 */ /* 0x000fe200078e0242 */
[----:B------:R-:W-:Y:S01]  /*49e0*/  @P3 R2UR UR36, R24 ;  /* 0x00000000182432ca */ /* 0x000fe200000e0000 */
[----:B------:R-:W-:Y:S01]  /*49f0*/  IMAD.IADD R21, R13, 0x1, R68 ;  /* 0x000000010d157824 */ /* 0x000fe200078e0244 */
[----:B------:R-:W-:Y:S02]  /*4a00*/  SEL R0, RZ, 0x1, P0 ;  /* 0x00000001ff007807 */ /* 0x000fe40000000000 */
[----:B------:R-:W-:Y:S01]  /*4a10*/  LOP3.LUT R32, R32, 0x1, RZ, 0x3c, !PT ;  /* 0x0000000120207812 */ /* 0x000fe200078e3cff */
[----:B------:R-:W-:Y:S01]  /*4a20*/  IMAD.U32 R10, RZ, RZ, UR9 ;  /* 0x00000009ff0a7e24 */ /* 0x000fe2000f8e00ff */
[----:B------:R-:W-:Y:S01]  /*4a30*/  @!UP1 UIADD3 UR9, UPT, UPT, UR7, 0x88, URZ ;  /* 0x0000008807099890 */ /* 0x000fe2000fffe0ff */
[----:B------:R-:W-:Y:S02]  /*4a40*/  LOP3.LUT R25, R25, R0, RZ, 0x3c, !PT ;  /* 0x0000000019197212 */ /* 0x000fe400078e3cff */
[----:B------:R-:W-:Y:S02]  /*4a50*/  SEL R27, R27, RZ, P0 ;  /* 0x000000ff1b1b7207 */ /* 0x000fe40000000000 */
[----:B------:R-:W-:Y:S01]  /*4a60*/  IMAD.U32 R11, RZ, RZ, UR8 ;  /* 0x00000008ff0b7e24 */ /* 0x000fe2000f8e00ff */
[----:B------:R-:W-:Y:S01]  /*4a70*/  @!P4 R2UR UR14, R10 ;  /* 0x000000000a0ec2ca */ /* 0x000fe200000e0000 */
[----:B------:R-:W-:Y:S01]  /*4a80*/  @!UP1 UIADD3 UR8, UPT, UPT, UR7, 0x6200, URZ ;  /* 0x0000620007089890 */ /* 0x000fe2000fffe0ff */
[----:B------:R-:W-:Y:S02]  /*4a90*/  VOTEU.ALL UP1, P4 ;  /* 0x0000000000ff7886 */ /* 0x000fe40002020000 */
[----:B------:R-:W-:Y:S11]  /*4aa0*/  @!P4 R2UR UR15, R11 ;  /* 0x000000000b0fc2ca */ /* 0x000ff600000e0000 */
[----:B------:R-:W-:Y:S02]  /*4ab0*/  @!UPT UIADD3 URZ, UPT, UPT, URZ, URZ, URZ ;  /* 0x000000fffffff290 */ /* 0x000fe4000fffe0ff */
[----:B------:R2:W-:Y:S01]  /*4ac0*/  @!UP1 UTMALDG.3D [UR8], [UR14], desc[UR18] ;  /* 0x000012080e0095b4 */ /* 0x0005e20008011000 */
[----:B------:R2:W-:Y:S01]  /*4ad0*/  @!P4 SYNCS.ARRIVE.TRANS64.RED.A0TR RZ, [UR7+0x88], R23 ;  /* 0x00008817ffffc9a7 */ /* 0x0005e20008300407 */
[----:B------:R-:W-:Y:S01]  /*4ae0*/  UPLOP3.LUT UP1, UPT, UPT, UPT, UPT, 0x80, 0x8 ;  /* 0x000000000008789c */ /* 0x000fe20003f2f070 */
[----:B------:R-:W-:Y:S01]  /*4af0*/  SYNCS.ARRIVE.TRANS64.RED.A1T0 RZ, [UR13], RZ ;  /* 0x000000ffffff79a7 */ /* 0x000fe2000810040d */
[----:B------:R-:W-:Y:S09]  /*4b00*/  @P3 BRA `(.L_x_81) ;  /* 0xfffffff000943947 */ /* 0x000ff2000383ffff */
[----:B------:R-:W-:-:S04]  /*4b10*/  SHF.L.U32 R3, R32, 0x1f, RZ ;  /* 0x0000001f20037819 */ /* 0x000fc800000006ff */
[----:B------:R-:W1:Y:S02]  /*4b20*/  SYNCS.PHASECHK.TRANS64.TRYWAIT P0, [UR7+0x90], R3 ;  /* 0x00009003ff0075a7 */ /* 0x000e640008001107 */
[----:B-1----:R-:W-:Y:S05]  /*4b30*/  @!P0 BRA `(.L_x_82) ;  /* 0x0000004000608947 */ /* 0x002fea0003800000 */
.L_x_178:
[----:B------:R-:W3:Y:S02]  /*4b40*/  SYNCS.PHASECHK.TRANS64.TRYWAIT P0, [UR7+0x98], R3 ;  /* 0x00009803ff0075a7 */ /* 0x000ee40008001107 */
[----:B---3--:R-:W-:Y:S05]  /*4b50*/  @!P0 BRA `(.L_x_83) ;  /* 0x0000004000708947 */ /* 0x008fea0003800000 */
.L_x_180:
[----:B------:R-:W3:Y:S02]  /*4b60*/  SYNCS.PHASECHK.TRANS64.TRYWAIT P0, [UR7+0xa0], R3 ;  /* 0x0000a003ff0075a7 */ /* 0x000ee40008001107 */
[----:B---3--:R-:W-:Y:S05]  /*4b70*/  @!P0 BRA `(.L_x_84) ;  /* 0x0000004000808947 */ /* 0x008fea0003800000 */
.L_x_182:
[----:B-1----:R-:W-:-:S07]  /*4b80*/  MOV R0, UR7 ;  /* 0x0000000700007c02 */ /* 0x002fce0008000f00 */
.L_x_85:
[----:B-1----:R-:W-:-:S04]  /*4b90*/  SHF.L.U32 R3, R32, 0x1f, RZ ;  /* 0x0000001f20037819 */ /* 0x002fc800000006ff */
[----:B------:R1:W3:Y:S03]  /*4ba0*/  SYNCS.PHASECHK.TRANS64.TRYWAIT P0, [R0+URZ+0xa8], R3 ;  /* 0x0000a803000075a7 */ /* 0x0002e600080011ff */
[----:B---3--:R-:W-:Y:S05]  /*4bb0*/  @!P0 NANOSLEEP.SYNCS 0x989680 ;  /* 0x009896800000895d */ /* 0x008fea0003900000 */
[----:B------:R-:W3:Y:S02]  /*4bc0*/  @!P0 SYNCS.PHASECHK.TRANS64 P0, [R0+URZ+0xa8], R3 ;  /* 0x0000a803000085a7 */ /* 0x000ee400080010ff */
[----:B--23--:R-:W-:Y:S05]  /*4bd0*/  @P0 EXIT ;  /* 0x000000000000094d */ /* 0x00cfea0003800000 */
[----:B------:R-:W-:Y:S05]  /*4be0*/  BRA `(.L_x_85) ;  /* 0xfffffffc00e87947 */ /* 0x000fea000383ffff */
.L_x_70:
[----:B------:R-:W-:-:S06]  /*4bf0*/  UISETP.GE.AND UP1, UPT, UR8, 0x4, UPT ;  /* 0x000000040800788c */ /* 0x000fcc000bf26270 */
[----:B------:R-:W-:-:S13]  /*4c00*/  PLOP3.LUT P0, PT, PT, PT, UP1, 0x80, 0x8 ;  /* 0x000000000008781c */ /* 0x000fda0003f0f018 */
[----:B------:R-:W-:Y:S05]  /*4c10*/  @!P0 EXIT ;  /* 0x000000000000894d */ /* 0x000fea0003800000 */
[----:B------:R-:W-:Y:S01]  /*4c20*/  BAR.SYNC.DEFER_BLOCKING 0x6, 0xa0 ;  /* 0x0182800000007b1d */ /* 0x000fe20000010000 */
[C---:B------:R-:W-:Y:S01]  /*4c30*/  IMAD.SHL.U32 R3, R81.reuse, 0x10, RZ ;  /* 0x0000001051037824 */ /* 0x040fe200078e00ff */
[C---:B------:R-:W-:Y:S01]  /*4c40*/  SHF.L.U32 R33, R81.reuse, 0x10, RZ ;  /* 0x0000001051217819 */ /* 0x040fe200000006ff */
[C---:B------:R-:W-:Y:S01]  /*4c50*/  IMAD.SHL.U32 R80, R81.reuse, 0x2, RZ ;  /* 0x0000000251507824 */ /* 0x040fe200078e00ff */
[----:B------:R-:W-:Y:S01]  /*4c60*/  LOP3.LUT R82, R81, 0x60, RZ, 0xc0, !PT ;  /* 0x0000006051527812 */ /* 0x000fe200078ec0ff */
[----:B------:R-:W-:Y:S01]  /*4c70*/  HFMA2 R77, -RZ, RZ, 0, 5.9604644775390625e-08 ;  /* 0x00000001ff4d7431 */ /* 0x000fe200000001ff */
[----:B------:R-:W-:Y:S02]  /*4c80*/  UMOV UR48, 0x400 ;  /* 0x0000040000307882 */ /* 0x000fe40000000000 */
[----:B------:R-:W1:Y:S01]  /*4c90*/  LDC R71, c[0x0][0x370] ;  /* 0x0000dc00ff477b82 */ /* 0x000e620000000800 */
[----:B------:R-:W-:Y:S01]  /*4ca0*/  ULEA UR48, UR37, UR48, 0x18 ;  /* 0x0000003025307291 */ /* 0x000fe2000f8ec0ff */
[----:B------:R-:W-:Y:S01]  /*4cb0*/  LOP3.LUT R5, R3, 0x60, RZ, 0xc0, !PT ;  /* 0x0000006003057812 */ /* 0x000fe200078ec0ff */
[----:B------:R-:W-:Y:S01]  /*4cc0*/  HFMA2 R75, -RZ, RZ, 0, 0 ;  /* 0x00000000ff4b7431 */ /* 0x000fe200000001ff */
[----:B------:R-:W-:Y:S01]  /*4cd0*/  LOP3.LUT R79, R81, 0x2, RZ, 0xc0, !PT ;  /* 0x00000002514f7812 */ /* 0x000fe200078ec0ff */
[----:B------:R-:W-:Y:S01]  /*4ce0*/  UIADD3 UR4, UPT, UPT, UR48, 0x200, URZ ;  /* 0x0000020030047890 */ /* 0x000fe2000fffe0ff */
[----:B------:R-:W-:Y:S01]  /*4cf0*/  LOP3.LUT R80, R5, 0xc, R80, 0xf8, !PT ;  /* 0x0000000c05507812 */ /* 0x000fe200078ef850 */
[----:B------:R-:W-:Y:S01]  /*4d00*/  IMAD.MOV.U32 R30, RZ, RZ, RZ ;  /* 0x000000ffff1e7224 */ /* 0x000fe200078e00ff */
[----:B------:R-:W2:Y:S01]  /*4d10*/  LDC R28, c[0x0][0xb0c] ;  /* 0x0002c300ff1c7b82 */ /* 0x000ea20000000800 */
[----:B------:R-:W-:Y:S01]  /*4d20*/  LOP3.LUT R33, R33, 0x600000, RZ, 0xc0, !PT ;  /* 0x0060000021217812 */ /* 0x000fe200078ec0ff */
[----:B------:R-:W-:Y:S01]  /*4d30*/  IMAD.MOV.U32 R85, RZ, RZ, RZ ;  /* 0x000000ffff557224 */ /* 0x000fe200078e00ff */
[----:B------:R-:W-:Y:S01]  /*4d40*/  LOP3.LUT R80, R80, 0x790, R3, 0xf8, !PT ;  /* 0x0000079050507812 */ /* 0x000fe200078ef803 */
[----:B------:R-:W-:Y:S01]  /*4d50*/  IMAD.U32 R73, RZ, RZ, UR4 ;  /* 0x00000004ff497e24 */ /* 0x000fe2000f8e00ff */
[----:B------:R-:W-:Y:S01]  /*4d60*/  LOP3.LUT R81, R81, 0x4, RZ, 0xc0, !PT ;  /* 0x0000000451517812 */ /* 0x000fe200078ec0ff */
[----:B------:R-:W4:Y:S01]  /*4d70*/  LDCU.64 UR52, c[0x0][0x348] ;  /* 0x00006900ff3477ac */ /* 0x000f220008000a00 */
[----:B------:R-:W-:Y:S01]  /*4d80*/  MOV R76, RZ ;  /* 0x000000ff004c7202 */ /* 0x000fe20000000f00 */
[----:B------:R-:W1:Y:S01]  /*4d90*/  LDC R69, c[0x0][0xb20] ;  /* 0x0002c800ff457b82 */ /* 0x000e620000000800 */
[----:B------:R-:W3:Y:S01]  /*4da0*/  LDS R0, [UR48+0x170] ;  /* 0x00017030ff007984 */ /* 0x000ee20008000800 */
[----:B------:R-:W-:Y:S01]  /*4db0*/  IMAD R80, R80, 0x4, R73 ;  /* 0x0000000450507824 */ /* 0x000fe200078e0249 */
[----:B------:R-:W1:Y:S03]  /*4dc0*/  LDCU.64 UR38, c[0x0][0x888] ;  /* 0x00011100ff2677ac */ /* 0x000e660008000a00 */
[--C-:B------:R-:W-:Y:S01]  /*4dd0*/  IMAD R79, R79, -0x10, R80.reuse ;  /* 0xfffffff04f4f7824 */ /* 0x100fe200078e0250 */
[----:B------:R-:W1:Y:S01]  /*4de0*/  LDCU.64 UR44, c[0x0][0x890] ;  /* 0x00011200ff2c77ac */ /* 0x000e620008000a00 */
[----:B------:R-:W1:Y:S01]  /*4df0*/  LDC R27, c[0x0][0xb30] ;  /* 0x0002cc00ff1b7b82 */ /* 0x000e620000000800 */
[----:B------:R-:W-:Y:S01]  /*4e00*/  IMAD R78, R81, -0x10, R80 ;  /* 0xfffffff0514e7824 */ /* 0x000fe200078e0250 */
[----:B------:R-:W-:Y:S01]  /*4e10*/  UMOV UR49, URZ ;  /* 0x000000ff00317c82 */ /* 0x000fe20008000000 */
[----:B------:R-:W-:-:S05]  /*4e20*/  UMOV UR51, URZ ;  /* 0x000000ff00337c82 */ /* 0x000fca0008000000 */
[----:B------:R-:W1:Y:S08]  /*4e30*/  LDC.64 R64, c[0x0][0xb10] ;  /* 0x0002c400ff407b82 */ /* 0x000e700000000a00 */
[----:B------:R-:W1:Y:S08]  /*4e40*/  LDC.64 R24, c[0x0][0xb18] ;  /* 0x0002c600ff187b82 */ /* 0x000e700000000a00 */
[----:B------:R-:W1:Y:S08]  /*4e50*/  LDC.64 R22, c[0x0][0xb28] ;  /* 0x0002ca00ff167b82 */ /* 0x000e700000000a00 */
[----:B------:R-:W1:Y:S01]  /*4e60*/  LDC.64 R62, c[0x0][0x8b0] ;  /* 0x00022c00ff3e7b82 */ /* 0x000e620000000a00 */
[----:B---3--:R-:W-:-:S07]  /*4e70*/  IMAD.IADD R33, R0, 0x1, R33 ;  /* 0x0000000100217824 */ /* 0x008fce00078e0221 */
[----:B------:R-:W3:Y:S08]  /*4e80*/  LDC.64 R60, c[0x0][0x8a8] ;  /* 0x00022a00ff3c7b82 */ /* 0x000ef00000000a00 */
[----:B--2-4-:R-:W1:Y:S02]  /*4e90*/  LDC R70, c[0x0][0x374] ;  /* 0x0000dd00ff467b82 */ /* 0x014e640000000800 */
.L_x_129:
[----:B------:R-:W-:Y:S02]  /*4ea0*/  LEA R0, R85, UR48, 0x3 ;  /* 0x0000003055007c11 */ /* 0x000fe4000f8e18ff */
[----:B------:R-:W-:Y:S02]  /*4eb0*/  SHF.L.U32 R3, R75, 0x1f, RZ ;  /* 0x0000001f4b037819 */ /* 0x000fe400000006ff */
[----:B-1----:R-:W-:Y:S02]  /*4ec0*/  LEA R16, R85, UR48, 0x4 ;  /* 0x0000003055107c11 */ /* 0x002fe4000f8e20ff */
[----:B------:R-:W2:Y:S02]  /*4ed0*/  SYNCS.PHASECHK.TRANS64.TRYWAIT P0, [R0+URZ+0xc0], R3 ;  /* 0x0000c003000075a7 */ /* 0x000ea400080011ff */
[----:B--23--:R-:W-:Y:S05]  /*4ee0*/  @!P0 BRA `(.L_x_86) ;  /* 0x0000003c00bc8947 */ /* 0x00cfea0003800000 */
.L_x_183:
[----:B------:R-:W4:Y:S01]  /*4ef0*/  LDC.64 R12, c[0x0][0xb10] ;  /* 0x0002c400ff0c7b82 */ /* 0x000f220000000a00 */
[----:B------:R-:W3:Y:S01]  /*4f00*/  LDS.128 R16, [R16+0x150] ;  /* 0x0001500010107984 */ /* 0x000ee20000000c00 */
[----:B-1----:R-:W-:Y:S01]  /*4f10*/  ISETP.NE.AND P1, PT, R27, 0x1, PT ;  /* 0x000000011b00780c */ /* 0x002fe20003f25270 */
[----:B--2---:R-:W-:Y:S01]  /*4f20*/  VIADD R0, R0, 0xd0 ;  /* 0x000000d000007836 */ /* 0x004fe20000000000 */
[----:B------:R-:W-:Y:S04]  /*4f30*/  ISETP.GE.AND P0, PT, R26, 0x1, PT ;  /* 0x000000011a00780c */ /* 0x000fe80003f06270 */
[----:B------:R-:W1:Y:S01]  /*4f40*/  LDC.64 R10, c[0x0][0xb18] ;  /* 0x0002c600ff0a7b82 */ /* 0x000e620000000a00 */
[----:B------:R-:W-:Y:S01]  /*4f50*/  PRMT R0, RZ, 0x654, R0 ;  /* 0x00000654ff007816 */ /* 0x000fe20000000000 */
[----:B------:R-:W-:Y:S01]  /*4f60*/  @!PT LDS RZ, [RZ] ;  /* 0x00000000fffff984 */ /* 0x000fe20000000800 */
[----:B------:R-:W-:Y:S01]  /*4f70*/  @!PT LDS RZ, [RZ] ;  /* 0x00000000fffff984 */ /* 0x000fe20000000800 */
[----:B------:R-:W-:Y:S01]  /*4f80*/  @!PT LDS RZ, [RZ] ;  /* 0x00000000fffff984 */ /* 0x000fe20000000800 */
[----:B------:R-:W-:Y:S01]  /*4f90*/  @!PT LDS RZ, [RZ] ;  /* 0x00000000fffff984 */ /* 0x000fe20000000800 */
[----:B------:R2:W-:Y:S06]  /*4fa0*/  MEMBAR.ALL.CTA ;  /* 0x0000000000007992 */ /* 0x0005ec0000008000 */
[----:B--2---:R-:W2:Y:S01]  /*4fb0*/  FENCE.VIEW.ASYNC.S ;  /* 0x00000000000073c6 */ /* 0x004ea20000000000 */
[----:B------:R-:W1:Y:S08]  /*4fc0*/  @!P1 LDC R14, c[0x0][0xb20] ;  /* 0x0002c800ff0e9b82 */ /* 0x000e700000000800 */
[----:B------:R-:W1:Y:S01]  /*4fd0*/  @!P1 LDC R9, c[0x0][0xb0c] ;  /* 0x0002c300ff099b82 */ /* 0x000e620000000800 */
[----:B--2---:R2:W-:Y:S01]  /*4fe0*/  SYNCS.ARRIVE.TRANS64.RED.A1T0 RZ, [R0+URZ], RZ ;  /* 0x000000ff00ff79a7 */ /* 0x0045e200081004ff */
[----:B---3--:R-:W-:Y:S04]  /*4ff0*/  LOP3.LUT P4, RZ, R18, 0x1, RZ, 0xc0, !PT ;  /* 0x0000000112ff7812 */ /* 0x008fe8000788c0ff */
[----:B------:R-:W-:Y:S09]  /*5000*/  P2R R83, PR, RZ, 0x10 ;  /* 0x00000010ff537803 */ /* 0x000ff20000000000 */
[----:B------:R-:W-:Y:S02]  /*5010*/  @P4 MOV R31, R16 ;  /* 0x00000010001f4202 */ /* 0x000fe40000000f00 */
[----:B------:R-:W-:Y:S01]  /*5020*/  @P4 LOP3.LUT R29, R17, 0xffff, RZ, 0xc0, !PT ;  /* 0x0000ffff111d4812 */ /* 0x000fe200078ec0ff */
[----:B--2-4-:R-:W-:Y:S06]  /*5030*/  @!P0 BRA `(.L_x_87) ;  /* 0x0000000000a48947 */ /* 0x014fec0003800000 */
[----:B------:R-:W-:Y:S01]  /*5040*/  IMAD.HI.U32 R36, R70, R25, RZ ;  /* 0x0000001946247227 */ /* 0x000fe200078e00ff */
[----:B------:R-:W-:Y:S02]  /*5050*/  ISETP.NE.AND P0, PT, R24, 0x1, PT ;  /* 0x000000011800780c */ /* 0x000fe40003f05270 */
[----:B------:R-:W-:Y:S01]  /*5060*/  ISETP.NE.AND P2, PT, R26, 0x1, PT ;  /* 0x000000011a00780c */ /* 0x000fe20003f45270 */
[-C--:B------:R-:W-:Y:S01]  /*5070*/  IMAD.HI.U32 R34, R71, R64.reuse, RZ ;  /* 0x0000004047227227 */ /* 0x080fe200078e00ff */
[----:B------:R-:W-:Y:S02]  /*5080*/  SHF.R.U32.HI R37, RZ, R69, R36 ;  /* 0x00000045ff257219 */ /* 0x000fe40000011624 */
[----:B------:R-:W-:Y:S01]  /*5090*/  ISETP.NE.AND P3, PT, R28, 0x1, PT ;  /* 0x000000011c00780c */ /* 0x000fe20003f65270 */
[----:B------:R-:W-:Y:S01]  /*50a0*/  IMAD.HI.U32 R40, R29, R25, RZ ;  /* 0x000000191d287227 */ /* 0x000fe200078e00ff */
[----:B------:R-:W-:Y:S02]  /*50b0*/  SHF.R.U32.HI R34, RZ, R65, R34 ;  /* 0x00000041ff227219 */ /* 0x000fe40000011622 */
[----:B------:R-:W-:Y:S01]  /*50c0*/  SEL R3, R70, R37, !P0 ;  /* 0x0000002546037207 */ /* 0x000fe20004000000 */
[----:B------:R-:W-:Y:S01]  /*50d0*/  IMAD.HI.U32 R38, R31, R64, RZ ;  /* 0x000000401f267227 */ /* 0x000fe200078e00ff */
[----:B------:R-:W-:Y:S03]  /*50e0*/  SEL R7, R71, R34, !P3 ;  /* 0x0000002247077207 */ /* 0x000fe60005800000 */
[-C--:B------:R-:W-:Y:S01]  /*50f0*/  IMAD.HI.U32 R34, R3, R22.reuse, RZ ;  /* 0x0000001603227227 */ /* 0x080fe200078e00ff */
[----:B------:R-:W-:Y:S03]  /*5100*/  SHF.R.U32.HI R38, RZ, R65, R38 ;  /* 0x00000041ff267219 */ /* 0x000fe60000011626 */
[----:B------:R-:W-:Y:S01]  /*5110*/  IMAD.HI.U32 R36, R7, R22, RZ ;  /* 0x0000001607247227 */ /* 0x000fe200078e00ff */
[----:B------:R-:W-:Y:S02]  /*5120*/  @P2 SHF.R.U32.HI R3, RZ, R23, R34 ;  /* 0x00000017ff032219 */ /* 0x000fe40000011622 */
[----:B------:R-:W-:Y:S02]  /*5130*/  SHF.R.U32.HI R34, RZ, R69, R40 ;  /* 0x00000045ff227219 */ /* 0x000fe40000011628 */
[----:B------:R-:W-:Y:S01]  /*5140*/  @P2 SHF.R.U32.HI R7, RZ, R23, R36 ;  /* 0x00000017ff072219 */ /* 0x000fe20000011624 */
[C---:B------:R-:W-:Y:S01]  /*5150*/  IMAD R2, R26.reuse, R3, RZ ;  /* 0x000000031a027224 */ /* 0x040fe200078e02ff */
[----:B------:R-:W-:Y:S02]  /*5160*/  SEL R5, R29, R34, !P0 ;  /* 0x000000221d057207 */ /* 0x000fe40004000000 */
[----:B------:R-:W-:Y:S01]  /*5170*/  SEL R3, R31, R38, !P3 ;  /* 0x000000261f037207 */ /* 0x000fe20005800000 */
[----:B------:R-:W-:Y:S01]  /*5180*/  IMAD R4, R26, R7, RZ ;  /* 0x000000071a047224 */ /* 0x000fe200078e02ff */
[C---:B------:R-:W-:Y:S01]  /*5190*/  ISETP.GE.AND P0, PT, R5.reuse, R2, PT ;  /* 0x000000020500720c */ /* 0x040fe20003f06270 */
[----:B------:R-:W-:Y:S03]  /*51a0*/  IMAD.HI.U32 R6, R5, R22, RZ ;  /* 0x0000001605067227 */ /* 0x000fe600078e00ff */
[----:B------:R-:W-:Y:S01]  /*51b0*/  ISETP.GE.OR P0, PT, R3, R4, P0 ;  /* 0x000000040300720c */ /* 0x000fe20000706670 */
[----:B------:R-:W-:Y:S01]  /*51c0*/  IMAD.MOV R4, RZ, RZ, -R3 ;  /* 0x000000ffff047224 */ /* 0x000fe200078e0a03 */
[-C--:B------:R-:W-:Y:S03]  /*51d0*/  SHF.R.U32.HI R6, RZ, R23.reuse, R6 ;  /* 0x00000017ff067219 */ /* 0x080fe60000011606 */
[----:B------:R-:W-:Y:S01]  /*51e0*/  IMAD R31, R28, R4, R31 ;  /* 0x000000041c1f7224 */ /* 0x000fe200078e021f */
[----:B------:R-:W-:Y:S05]  /*51f0*/  SEL R15, R5, R6, !P2 ;  /* 0x00000006050f7207 */ /* 0x000fea0005000000 */
[----:B------:R-:W-:Y:S02]  /*5200*/  IMAD.MOV R6, RZ, RZ, -R15 ;  /* 0x000000ffff067224 */ /* 0x000fe400078e0a0f */
[C---:B------:R-:W-:Y:S04]  /*5210*/  @!P0 IMAD.HI.U32 R2, R3.reuse, R22, RZ ;  /* 0x0000001603028227 */ /* 0x040fe800078e00ff */
[----:B------:R-:W-:Y:S01]  /*5220*/  IMAD R6, R26, R6, R5 ;  /* 0x000000061a067224 */ /* 0x000fe200078e0205 */
[----:B------:R-:W-:Y:S04]  /*5230*/  @!P0 SHF.R.U32.HI R2, RZ, R23, R2 ;  /* 0x00000017ff028219 */ /* 0x000fe80000011602 */
[----:B------:R-:W-:Y:S02]  /*5240*/  @!P0 SEL R0, R3, R2, !P2 ;  /* 0x0000000203008207 */ /* 0x000fe40005000000 */
[----:B------:R-:W-:Y:S02]  /*5250*/  IADD3 R2, PT, PT, -R5, RZ, RZ ;  /* 0x000000ff05027210 */ /* 0x000fe40007ffe1ff */
[----:B------:R-:W-:Y:S01]  /*5260*/  @!P0 IADD3 R8, PT, PT, R15, -R0, RZ ;  /* 0x800000000f088210 */ /* 0x000fe20007ffe0ff */
[----:B------:R-:W-:Y:S02]  /*5270*/  @!P0 IMAD R0, R7, R6, R0 ;  /* 0x0000000607008224 */ /* 0x000fe400078e0200 */
[----:B------:R-:W-:Y:S02]  /*5280*/  IMAD R29, R24, R2, R29 ;  /* 0x00000002181d7224 */ /* 0x000fe400078e021d */
[----:B------:R-:W-:Y:S02]  /*5290*/  @!P0 IMAD R5, R8, R26, R3 ;  /* 0x0000001a08058224 */ /* 0x000fe400078e0203 */
[----:B------:R-:W-:Y:S04]  /*52a0*/  @!P0 IMAD.MOV.U32 R3, RZ, RZ, R0 ;  /* 0x000000ffff038224 */ /* 0x000fe800078e0000 */
[----:B------:R-:W-:Y:S02]  /*52b0*/  IMAD R31, R3, R28, R31 ;  /* 0x0000001c031f7224 */ /* 0x000fe400078e021f */
[----:B------:R-:W-:Y:S07]  /*52c0*/  IMAD R29, R5, R24, R29 ;  /* 0x00000018051d7224 */ /* 0x000fee00078e021d */
.L_x_87:
[----:B-1----:R-:W-:Y:S01]  /*52d0*/  @!P1 ISETP.NE.AND P0, PT, R10, 0x1, PT ;  /* 0x000000010a00980c */ /* 0x002fe20003f05270 */
[----:B------:R-:W-:Y:S01]  /*52e0*/  @!P1 IMAD.HI.U32 R3, R29, R11, RZ ;  /* 0x0000000b1d039227 */ /* 0x000fe200078e00ff */
[----:B------:R-:W-:Y:S01]  /*52f0*/  R2UR UR42, R21 ;  /* 0x00000000152a72ca */ /* 0x000fe200000e0000 */
[----:B------:R-:W-:Y:S01]  /*5300*/  BSSY.RECONVERGENT B6, `(.L_x_88) ;  /* 0x0000031000067945 */ /* 0x000fe20003800200 */
[----:B------:R-:W-:Y:S01]  /*5310*/  R2UR UR41, R20 ;  /* 0x00000000142972ca */ /* 0x000fe200000e0000 */
[----:B------:R-:W-:Y:S01]  /*5320*/  @!P1 IMAD.HI.U32 R0, R31, R12, RZ ;  /* 0x0000000c1f009227 */ /* 0x000fe200078e00ff */
[----:B------:R-:W-:Y:S02]  /*5330*/  @!P1 SHF.R.U32.HI R2, RZ, R14, R3 ;  /* 0x0000000eff029219 */ /* 0x000fe40000011603 */
[----:B------:R-:W-:Y:S01]  /*5340*/  @!P1 ISETP.NE.AND P2, PT, R9, 0x1, PT ;  /* 0x000000010900980c */ /* 0x000fe20003f45270 */
[----:B------:R-:W-:Y:S01]  /*5350*/  VIADD R85, R85, 0x1 ;  /* 0x0000000155557836 */ /* 0x000fe20000000000 */
[----:B------:R-:W-:Y:S02]  /*5360*/  @!P1 SEL R2, R29, R2, !P0 ;  /* 0x000000021d029207 */ /* 0x000fe40004000000 */
[----:B------:R-:W-:Y:S02]  /*5370*/  @!P1 SHF.R.U32.HI R0, RZ, R13, R0 ;  /* 0x0000000dff009219 */ /* 0x000fe40000011600 */
[----:B------:R-:W-:Y:S01]  /*5380*/  LOP3.LUT P0, RZ, R73, 0x1b0, RZ, 0xc0, !PT ;  /* 0x000001b049ff7812 */ /* 0x000fe2000780c0ff */
[----:B------:R-:W-:Y:S01]  /*5390*/  USHF.L.U32 UR42, UR42, 0x7, URZ ;  /* 0x000000072a2a7899 */ /* 0x000fe200080006ff */
[----:B------:R-:W-:Y:S01]  /*53a0*/  @!P1 SEL R3, R31, R0, !P2 ;  /* 0x000000001f039207 */ /* 0x000fe20005000000 */
[----:B------:R-:W-:Y:S01]  /*53b0*/  USHF.L.U32 UR41, UR41, 0x6, URZ ;  /* 0x0000000629297899 */ /* 0x000fe200080006ff */
[----:B------:R-:W-:Y:S03]  /*53c0*/  @P4 SHF.R.U32.HI R74, RZ, 0x10, R17 ;  /* 0x00000010ff4a4819 */ /* 0x000fe60000011611 */
[----:B------:R-:W-:Y:S02]  /*53d0*/  @!P1 IMAD.IADD R0, R2, 0x1, -R3 ;  /* 0x0000000102009824 */ /* 0x000fe400078e0a03 */
[----:B------:R-:W-:Y:S02]  /*53e0*/  @!P1 IMAD.IADD R2, R3, 0x1, -R2 ;  /* 0x0000000103029824 */ /* 0x000fe400078e0a02 */
[----:B------:R-:W-:Y:S02]  /*53f0*/  @!P1 IMAD R31, R0, R9, R31 ;  /* 0x00000009001f9224 */ /* 0x000fe400078e021f */
[----:B------:R-:W-:Y:S01]  /*5400*/  @!P1 IMAD R29, R2, R10, R29 ;  /* 0x0000000a021d9224 */ /* 0x000fe200078e021d */
[----:B------:R-:W-:Y:S06]  /*5410*/  @!P0 BRA `(.L_x_89) ;  /* 0x00000000007c8947 */ /* 0x000fec0003800000 */
[----:B------:R-:W1:Y:S01]  /*5420*/  LDCU.64 UR8, c[0x4][0x80] ;  /* 0x01001000ff0877ac */ /* 0x000e620008000a00 */
[----:B------:R-:W-:Y:S01]  /*5430*/  MOV R2, 0x0 ;  /* 0x0000000000027802 */ /* 0x000fe20000000f00 */
[----:B------:R-:W-:Y:S02]  /*5440*/  HFMA2 R12, -RZ, RZ, 0, 5.9604644775390625e-08 ;  /* 0x00000001ff0c7431 */ /* 0x000fe400000001ff */
[----:B------:R-:W-:Y:S01]  /*5450*/  IMAD.MOV.U32 R8, RZ, RZ, 0x70 ;  /* 0x00000070ff087424 */ /* 0x000fe200078e00ff */
[----:B------:R2:W3:Y:S01]  /*5460*/  LDC.64 R14, c[0x4][R2] ;  /* 0x01000000020e7b82 */ /* 0x0004e20000000a00 */
[----:B------:R-:W4:Y:S01]  /*5470*/  LDCU.64 UR6, c[0x4][0x88] ;  /* 0x01001100ff0677ac */ /* 0x000f220008000a00 */
[----:B------:R-:W-:Y:S01]  /*5480*/  IMAD.MOV.U32 R13, RZ, RZ, RZ ;  /* 0x000000ffff0d7224 */ /* 0x000fe200078e00ff */
[----:B------:R-:W2:Y:S01]  /*5490*/  LDCU.64 UR4, c[0x4][0x8] ;  /* 0x01000100ff0477ac */ /* 0x000ea20008000a00 */
[----:B-1----:R-:W-:Y:S01]  /*54a0*/  MOV R5, UR9 ;  /* 0x0000000900057c02 */ /* 0x002fe20008000f00 */
[----:B------:R-:W-:Y:S01]  /*54b0*/  IMAD.U32 R4, RZ, RZ, UR8 ;  /* 0x00000008ff047e24 */ /* 0x000fe2000f8e00ff */
[----:B----4-:R-:W-:Y:S01]  /*54c0*/  MOV R7, UR7 ;  /* 0x0000000700077c02 */ /* 0x010fe20008000f00 */
[----:B------:R-:W-:Y:S01]  /*54d0*/  IMAD.U32 R6, RZ, RZ, UR6 ;  /* 0x00000006ff067e24 */ /* 0x000fe2000f8e00ff */
[----:B--2---:R-:W-:Y:S01]  /*54e0*/  MOV R11, UR5 ;  /* 0x00000005000b7c02 */ /* 0x004fe20008000f00 */
[----:B------:R-:W-:Y:S02]  /*54f0*/  IMAD.U32 R10, RZ, RZ, UR4 ;  /* 0x00000004ff0a7e24 */ /* 0x000fe4000f8e00ff */
[----:B------:R-:W-:Y:S07]  /*5500*/  LEPC R20, `(.L_x_90) ;  /* 0x000000001014794e */ /* 0x000fee0000000000 */
[----:B---3-5:R-:W-:Y:S05]  /*5510*/  CALL.ABS.NOINC R14 ;  /* 0x000000000e007343 */ /* 0x028fea0003c00000 */
.L_x_90:
[----:B------:R-:W1:Y:S01]  /*5520*/  LDCU.64 UR8, c[0x4][0x80] ;  /* 0x01001000ff0877ac */ /* 0x000e620008000a00 */
[----:B------:R-:W2:Y:S01]  /*5530*/  LDC.64 R2, c[0x4][R2] ;  /* 0x0100000002027b82 */ /* 0x000ea20000000a00 */
[----:B------:R-:W-:Y:S02]  /*5540*/  HFMA2 R12, -RZ, RZ, 0, 5.9604644775390625e-08 ;  /* 0x00000001ff0c7431 */ /* 0x000fe400000001ff */
[----:B------:R-:W-:Y:S02]  /*5550*/  IMAD.MOV.U32 R8, RZ, RZ, 0x70 ;  /* 0x00000070ff087424 */ /* 0x000fe400078e00ff */
[----:B------:R-:W-:Y:S01]  /*5560*/  IMAD.MOV.U32 R13, RZ, RZ, RZ ;  /* 0x000000ffff0d7224 */ /* 0x000fe200078e00ff */
[----:B------:R-:W3:Y:S01]  /*5570*/  LDCU.64 UR6, c[0x4][0x88] ;  /* 0x01001100ff0677ac */ /* 0x000ee20008000a00 */
[----:B------:R-:W4:Y:S01]  /*5580*/  LDCU.64 UR4, c[0x4][0x8] ;  /* 0x01000100ff0477ac */ /* 0x000f220008000a00 */
[----:B-1----:R-:W-:Y:S02]  /*5590*/  MOV R4, UR8 ;  /* 0x0000000800047c02 */ /* 0x002fe40008000f00 */
[----:B------:R-:W-:Y:S02]  /*55a0*/  MOV R5, UR9 ;  /* 0x0000000900057c02 */ /* 0x000fe40008000f00 */
[----:B---3--:R-:W-:Y:S01]  /*55b0*/  MOV R7, UR7 ;  /* 0x0000000700077c02 */ /* 0x008fe20008000f00 */
[----:B------:R-:W-:Y:S01]  /*55c0*/  IMAD.U32 R6, RZ, RZ, UR6 ;  /* 0x00000006ff067e24 */ /* 0x000fe2000f8e00ff */
[----:B----4-:R-:W-:Y:S01]  /*55d0*/  MOV R11, UR5 ;  /* 0x00000005000b7c02 */ /* 0x010fe20008000f00 */
[----:B------:R-:W-:Y:S02]  /*55e0*/  IMAD.U32 R10, RZ, RZ, UR4 ;  /* 0x00000004ff0a7e24 */ /* 0x000fe4000f8e00ff */
[----:B------:R-:W-:Y:S07]  /*55f0*/  LEPC R20, `(.L_x_89) ;  /* 0x000000001014794e */ /* 0x000fee0000000000 */
[----:B--2---:R-:W-:Y:S05]  /*5600*/  CALL.ABS.NOINC R2 ;  /* 0x0000000002007343 */ /* 0x004fea0003c00000 */
.L_x_89:
[----:B------:R-:W-:Y:S05]  /*5610*/  BSYNC.RECONVERGENT B6 ;  /* 0x0000000000067941 */ /* 0x000fea0003800200 */
.L_x_88:
[----:B------:R-:W-:Y:S01]  /*5620*/  ISETP.NE.U32.AND P4, PT, R62, RZ, PT ;  /* 0x000000ff3e00720c */ /* 0x000fe20003f85070 */
[----:B------:R-:W-:Y:S01]  /*5630*/  UISETP.NE.AND UP2, UPT, UR50, URZ, UPT ;  /* 0x000000ff3200728c */ /* 0x000fe2000bf45270 */
[----:B------:R-:W-:Y:S01]  /*5640*/  ISETP.NE.U32.AND P2, PT, RZ, UR38, PT ;  /* 0x00000026ff007c0c */ /* 0x000fe2000bf45070 */
[----:B------:R-:W-:Y:S01]  /*5650*/  UISETP.NE.U32.AND UP1, UPT, UR44, URZ, UPT ;  /* 0x000000ff2c00728c */ /* 0x000fe2000bf25070 */
[----:B------:R-:W-:Y:S01]  /*5660*/  ISETP.NE.AND.EX P4, PT, R63, RZ, PT, P4 ;  /* 0x000000ff3f00720c */ /* 0x000fe20003f85340 */
[----:B------:R-:W-:Y:S01]  /*5670*/  UPLOP3.LUT UP0, UPT, UPT, UPT, UPT, 0x40, 0x4 ;  /* 0x000000000004789c */ /* 0x000fe20003f0e870 */
[----:B------:R-:W-:Y:S01]  /*5680*/  ISETP.NE.AND.EX P2, PT, RZ, UR39, PT, P2 ;  /* 0x00000027ff007c0c */ /* 0x000fe2000bf45320 */
[----:B------:R-:W-:Y:S01]  /*5690*/  UISETP.NE.AND.EX UP1, UPT, UR45, URZ, UPT, UP1 ;  /* 0x000000ff2d00728c */ /* 0x000fe2000bf25310 */
[----:B------:R-:W-:Y:S04]  /*56a0*/  PLOP3.LUT P1, PT, PT, PT, UP2, 0x80, 0x8 ;  /* 0x000000000008781c */ /* 0x000fe80003f2f028 */
[----:B------:R-:W-:Y:S06]  /*56b0*/  @UP2 UPLOP3.LUT UP0, UPT, UPT, UPT, UP1, 0x80, 0x8 ;  /* 0x000000000008289c */ /* 0x000fec0003f0f010 */
[----:B------:R-:W-:Y:S01]  /*56c0*/  PLOP3.LUT P0, PT, PT, PT, UP0, 0x80, 0x8 ;  /* 0x000000000008781c */ /* 0x000fe20003f0f008 */
[----:B------:R-:W-:Y:S01]  /*56d0*/  @!UPT UIADD3 URZ, UPT, UPT, URZ, URZ, URZ ;  /* 0x000000fffffff290 */ /* 0x000fe2000fffe0ff */
[----:B------:R-:W-:Y:S11]  /*56e0*/  BRA.U !UP1, `(.L_x_91) ;  /* 0x0000000109387547 */ /* 0x000ff6000b800000 */
[----:B------:R-:W-:Y:S01]  /*56f0*/  UISETP.NE.U32.AND UP0, UPT, UR38, URZ, UPT ;  /* 0x000000ff2600728c */ /* 0x000fe2000bf05070 */
[----:B------:R-:W-:Y:S02]  /*5700*/  HFMA2 R0, -RZ, RZ, 0, 5.9604644775390625e-08 ;  /* 0x00000001ff007431 */ /* 0x000fe400000001ff */
[----:B------:R-:W-:Y:S01]  /*5710*/  IMAD.MOV.U32 R67, RZ, RZ, 0x1 ;  /* 0x00000001ff437424 */ /* 0x000fe200078e00ff */
[----:B------:R-:W-:Y:S06]  /*5720*/  UISETP.NE.AND.EX UP0, UPT, UR39, URZ, UPT, UP0 ;  /* 0x000000ff2700728c */ /* 0x000fec000bf05300 */
[----:B------:R-:W-:Y:S05]  /*5730*/  PLOP3.LUT P3, PT, PT, PT, UP0, 0x80, 0x8 ;  /* 0x000000000008781c */ /* 0x000fea0003f6f008 */
[----:B------:R-:W1:Y:S01]  /*5740*/  @UP0 LDCU.64 UR6, c[0x0][0x888] ;  /* 0x00011100ff0607ac */ /* 0x000e620008000a00 */
[----:B------:R-:W-:Y:S07]  /*5750*/  @UP0 UIMAD UR4, UR36, UR44, URZ ;  /* 0x0000002c240402a4 */ /* 0x000fee000f8e02ff */
[----:B------:R-:W-:Y:S01]  /*5760*/  @!P3 PRMT R67, R0, 0x7610, R67 ;  /* 0x000076100043b816 */ /* 0x000fe20000000043 */
[----:B-1----:R-:W-:Y:S03]  /*5770*/  @UP0 UIMAD.WIDE UR6, UR4, 0x4, UR6 ;  /* 0x00000004040608a5 */ /* 0x002fe6000f8e0206 */
[----:B------:R-:W1:Y:S03]  /*5780*/  @!UP0 LDCU UR4, c[0x0][0x880] ;  /* 0x00011000ff0487ac */ /* 0x000e660008000800 */
[----:B------:R-:W-:Y:S01]  /*5790*/  IMAD.U32 R2, RZ, RZ, UR6 ;  /* 0x00000006ff027e24 */ /* 0x000fe2000f8e00ff */
[----:B------:R-:W-:Y:S05]  /*57a0*/  MOV R3, UR7 ;  /* 0x0000000700037c02 */ /* 0x000fea0008000f00 */
[----:B-----5:R2:W5:Y:S02]  /*57b0*/  @P3 LDG.E R35, desc[UR46][R2.64] ;  /* 0x0000002e02233981 */ /* 0x020564000c1e1900 */
[----:B-12---:R-:W-:Y:S02]  /*57c0*/  @!P3 IMAD.U32 R35, RZ, RZ, UR4 ;  /* 0x00000004ff23be24 */ /* 0x006fe4000f8e00ff */
.L_x_91:
[----:B------:R-:W-:Y:S05]  /*57d0*/  @!P4 BRA `(.L_x_92) ;  /* 0x000000000020c947 */ /* 0x000fea0003800000 */
[----:B------:R-:W-:Y:S04]  /*57e0*/  ISETP.NE.U32.AND P3, PT, R60, RZ, PT ;  /* 0x000000ff3c00720c */ /* 0x000fe80003f65070 */
[----:B------:R-:W-:Y:S11]  /*57f0*/  ISETP.NE.AND.EX P3, PT, R61, RZ, PT, P3 ;  /* 0x000000ff3d00720c */ /* 0x000ff60003f65330 */
[----:B------:R-:W-:Y:S02]  /*5800*/  @!UPT UIADD3 URZ, UPT, UPT, URZ, URZ, URZ ;  /* 0x000000fffffff290 */ /* 0x000fe4000fffe0ff */
[----:B------:R-:W1:Y:S01]  /*5810*/  @P3 LDC.64 R2, c[0x0][0x8a8] ;  /* 0x00022a00ff023b82 */ /* 0x000e620000000a00 */
[----:B------:R-:W-:Y:S04]  /*5820*/  @P3 IMAD R0, R62, UR36, RZ ;  /* 0x000000243e003c24 */ /* 0x000fe8000f8e02ff */
[----:B-1----:R-:W-:Y:S05]  /*5830*/  @P3 IMAD.WIDE R2, R0, 0x4, R2 ;  /* 0x0000000400023825 */ /* 0x002fea00078e0202 */
[----:B-----5:R1:W5:Y:S02]  /*5840*/  @P3 LDG.E R32, desc[UR46][R2.64] ;  /* 0x0000002e02203981 */ /* 0x020364000c1e1900 */
[----:B-1----:R-:W2:Y:S02]  /*5850*/  @!P3 LDC R32, c[0x0][0x8a0] ;  /* 0x00022800ff20bb82 */ /* 0x002ea40000000800 */
.L_x_92:
[----:B-----5:R-:W-:Y:S01]  /*5860*/  FSETP.NEU.AND P3, PT, R35, RZ, PT ;  /* 0x000000ff2300720b */ /* 0x020fe20003f6d000 */
[----:B------:R-:W-:Y:S01]  /*5870*/  BSSY B1, `(.L_x_93) ;  /* 0x0000039000017945 */ /* 0x000fe20003800000 */
[----:B------:R-:W-:Y:S01]  /*5880*/  SEL R5, RZ, 0xffffffff, P2 ;  /* 0xffffffffff057807 */ /* 0x000fe20001000000 */
[----:B------:R-:W-:Y:S01]  /*5890*/  IMAD.MOV.U32 R89, RZ, RZ, 0x1 ;  /* 0x00000001ff597424 */ /* 0x000fe200078e00ff */
[----:B------:R-:W-:Y:S01]  /*58a0*/  @P1 LOP3.LUT P2, RZ, R67, 0xff, RZ, 0xc0, !PT ;  /* 0x000000ff43ff1812 */ /* 0x000fe2000784c0ff */
[C---:B------:R-:W-:Y:S01]  /*58b0*/  IMAD R34, R30.reuse, 0x40, R33 ;  /* 0x000000401e227824 */ /* 0x040fe200078e0221 */
[----:B------:R-:W-:Y:S01]  /*58c0*/  @P1 SEL R0, RZ, 0xffffffff, P3 ;  /* 0xffffffffff001807 */ /* 0x000fe20001800000 */
[----:B------:R-:W-:Y:S01]  /*58d0*/  IMAD R86, R81, -0x10, R79 ;  /* 0xfffffff051567824 */ /* 0x000fe200078e024f */
[----:B------:R-:W-:Y:S01]  /*58e0*/  LOP3.LUT R77, R77, 0x1, RZ, 0x3c, !PT ;  /* 0x000000014d4d7812 */ /* 0x000fe200078e3cff */
[----:B------:R-:W-:Y:S01]  /*58f0*/  IMAD.MOV.U32 R43, RZ, RZ, RZ ;  /* 0x000000ffff2b7224 */ /* 0x000fe200078e00ff */
[----:B------:R-:W-:Y:S02]  /*5900*/  @P0 SEL R0, R5, R0, !P2 ;  /* 0x0000000005000207 */ /* 0x000fe40005000000 */
[----:B------:R-:W-:Y:S02]  /*5910*/  CS2R R46, SRZ ;  /* 0x00000000002e7805 */ /* 0x000fe4000001ff00 */
[----:B------:R-:W-:Y:S02]  /*5920*/  LEA R88, R30, UR48, 0x3 ;  /* 0x000000301e587c11 */ /* 0x000fe4000f8e18ff */
[----:B------:R-:W-:Y:S02]  /*5930*/  CS2R R44, SRZ ;  /* 0x00000000002c7805 */ /* 0x000fe4000001ff00 */
[----:B------:R-:W-:Y:S02]  /*5940*/  @P1 LOP3.LUT R0, R0, 0x1, RZ, 0xc0, !PT ;  /* 0x0000000100001812 */ /* 0x000fe400078ec0ff */
[----:B------:R-:W-:Y:S02]  /*5950*/  CS2R R50, SRZ ;  /* 0x0000000000327805 */ /* 0x000fe4000001ff00 */
[----:B------:R-:W-:Y:S02]  /*5960*/  SHF.L.U32 R3, R76, 0x1f, RZ ;  /* 0x0000001f4c037819 */ /* 0x000fe400000006ff */
[----:B------:R-:W-:Y:S02]  /*5970*/  CS2R R48, SRZ ;  /* 0x0000000000307805 */ /* 0x000fe4000001ff00 */
[----:B------:R-:W-:Y:S02]  /*5980*/  ISETP.NE.U32.OR P5, PT, R0, 0x1, !P1 ;  /* 0x000000010000780c */ /* 0x000fe40004fa5470 */
[----:B------:R-:W-:Y:S02]  /*5990*/  CS2R R54, SRZ ;  /* 0x0000000000367805 */ /* 0x000fe4000001ff00 */
[----:B------:R-:W-:Y:S02]  /*59a0*/  PLOP3.LUT P2, PT, PT, PT, UP1, 0x80, 0x8 ;  /* 0x000000000008781c */ /* 0x000fe40003f4f018 */
[----:B------:R-:W-:Y:S02]  /*59b0*/  CS2R R52, SRZ ;  /* 0x0000000000347805 */ /* 0x000fe4000001ff00 */
[----:B------:R-:W-:Y:S02]  /*59c0*/  LOP3.LUT P4, R84, R67, 0xff, RZ, 0xc0, !PT ;  /* 0x000000ff43547812 */ /* 0x000fe4000788c0ff */
[----:B------:R-:W-:Y:S02]  /*59d0*/  CS2R R58, SRZ ;  /* 0x00000000003a7805 */ /* 0x000fe4000001ff00 */
[----:B------:R-:W-:Y:S02]  /*59e0*/  SEL R0, RZ, 0xffffffff, P3 ;  /* 0xffffffffff007807 */ /* 0x000fe40001800000 */
[----:B------:R-:W-:Y:S02]  /*59f0*/  CS2R R56, SRZ ;  /* 0x0000000000387805 */ /* 0x000fe4000001ff00 */
[----:B------:R-:W-:Y:S02]  /*5a00*/  P2R R87, PR, RZ, 0x20 ;  /* 0x00000020ff577803 */ /* 0x000fe40000000000 */
[----:B------:R-:W-:Y:S02]  /*5a10*/  @P5 SHF.L.U32 R2, R77, 0x1f, RZ ;  /* 0x0000001f4d025819 */ /* 0x000fe400000006ff */
[----:B------:R-:W-:Y:S02]  /*5a20*/  @P2 SEL R0, R5, R0, !P4 ;  /* 0x0000000005002207 */ /* 0x000fe40006000000 */
[----:B------:R-:W1:Y:S02]  /*5a30*/  @P5 SYNCS.PHASECHK.TRANS64.TRYWAIT P1, [UR48+0x70], R2 ;  /* 0x00007002ff0055a7 */ /* 0x000e640008021130 */
[----:B------:R-:W-:Y:S04]  /*5a40*/  LOP3.LUT R0, R0, 0x1, RZ, 0xc0, !PT ;  /* 0x0000000100007812 */ /* 0x000fe800078ec0ff */
[----:B------:R-:W-:Y:S04]  /*5a50*/  ISETP.NE.U32.AND P2, PT, R0, 0x1, PT ;  /* 0x000000010000780c */ /* 0x000fe80003f45070 */
[----:B------:R-:W-:Y:S01]  /*5a60*/  P2R R90, PR, RZ, 0x4 ;  /* 0x00000004ff5a7803 */ /* 0x000fe20000000000 */
[----:B------:R3:W4:Y:S01]  /*5a70*/  SYNCS.PHASECHK.TRANS64.TRYWAIT P0, [R88+URZ+0xe0], R3 ;  /* 0x0000e003580075a7 */ /* 0x00072200080011ff */
[----:B-1----:R-:W-:Y:S01]  /*5a80*/  @P5 SEL R89, RZ, 0x1, !P1 ;  /* 0x00000001ff595807 */ /* 0x002fe20004800000 */
[----:B---3--:R-:W-:Y:S06]  /*5a90*/  @!P5 BRA `(.L_x_94) ;  /* 0x000000000058d947 */ /* 0x008fec0003800000 */
[----:B------:R-:W-:Y:S01]  /*5aa0*/  IMAD.MOV.U32 R47, RZ, RZ, RZ ;  /* 0x000000ffff2f7224 */ /* 0x000fe200078e00ff */
[----:B------:R-:W-:Y:S01]  /*5ab0*/  ISETP.NE.AND P1, PT, R89, RZ, PT ;  /* 0x000000ff5900720c */ /* 0x000fe20003f25270 */
[----:B------:R-:W-:Y:S01]  /*5ac0*/  BSSY B0, `(.L_x_95) ;  /* 0x000000c000007945 */ /* 0x000fe20003800000 */
[----:B------:R-:W-:Y:S02]  /*5ad0*/  CS2R R58, SRZ ;  /* 0x00000000003a7805 */ /* 0x000fe4000001ff00 */
[----:B------:R-:W-:Y:S02]  /*5ae0*/  CS2R R56, SRZ ;  /* 0x0000000000387805 */ /* 0x000fe4000001ff00 */
[----:B------:R-:W-:Y:S02]  /*5af0*/  CS2R R54, SRZ ;  /* 0x0000000000367805 */ /* 0x000fe4000001ff00 */
[----:B------:R-:W-:Y:S02]  /*5b00*/  CS2R R52, SRZ ;  /* 0x0000000000347805 */ /* 0x000fe4000001ff00 */
[----:B------:R-:W-:Y:S02]  /*5b10*/  CS2R R50, SRZ ;  /* 0x0000000000327805 */ /* 0x000fe4000001ff00 */
[----:B------:R-:W-:Y:S02]  /*5b20*/  CS2R R48, SRZ ;  /* 0x0000000000307805 */ /* 0x000fe4000001ff00 */
[----:B------:R-:W-:Y:S01]  /*5b30*/  CS2R R44, SRZ ;  /* 0x00000000002c7805 */ /* 0x000fe2000001ff00 */
[----:B------:R-:W-:Y:S06]  /*5b40*/  @P1 BRA `(.L_x_96) ;  /* 0x00000000000c1947 */ /* 0x000fec0003800000 */
[----:B------:R-:W-:Y:S04]  /*5b50*/  SHF.L.U32 R5, R77, 0x1f, RZ ;  /* 0x0000001f4d057819 */ /* 0x000fe800000006ff */
[----:B------:R-:W1:Y:S02]  /*5b60*/  SYNCS.PHASECHK.TRANS64.TRYWAIT P1, [UR48+0x70], R5 ;  /* 0x00007005ff0075a7 */ /* 0x000e640008021130 */
[----:B-1----:R-:W-:Y:S05]  /*5b70*/  @!P1 BRA `(.L_x_97) ;  /* 0x0000003000ac9947 */ /* 0x002fea0003800000 */
.L_x_96:
[----:B------:R-:W-:Y:S05]  /*5b80*/  BSYNC B0 ;  /* 0x0000000000007941 */ /* 0x000fea0003800000 */
.L_x_95:
[----:B------:R-:W-:Y:S01]  /*5b90*/  ISETP.NE.AND P1, PT, R90, RZ, PT ;  /* 0x000000ff5a00720c */ /* 0x000fe20003f25270 */
[----:B------:R-:W-:Y:S11]  /*5ba0*/  HFMA2 R43, -RZ, RZ, 0, 5.9604644775390625e-08 ;  /* 0x00000001ff2b7431 */ /* 0x000ff600000001ff */
[----:B------:R-:W-:Y:S01]  /*5bb0*/  @!UPT UIADD3 URZ, UPT, UPT, URZ, URZ, URZ ;  /* 0x000000fffffff290 */ /* 0x000fe2000fffe0ff */
[----:B------:R3:W1:Y:S04]  /*5bc0*/  @P1 LDS.128 R56, [R80] ;  /* 0x0000000050381984 */ /* 0x0006680000000c00 */
[----:B------:R3:W1:Y:S04]  /*5bd0*/  @P1 LDS.128 R52, [R79+0x10] ;  /* 0x000010004f341984 */ /* 0x0006680000000c00 */
[----:B------:R3:W1:Y:S04]  /*5be0*/  @P1 LDS.128 R48, [R78+0x20] ;  /* 0x000020004e301984 */ /* 0x0006680000000c00 */
[----:B------:R3:W1:Y:S02]  /*5bf0*/  @P1 LDS.128 R44, [R86+0x30] ;  /* 0x00003000562c1984 */ /* 0x0006640000000c00 */
.L_x_94:
[----:B------:R-:W-:Y:S05]  /*5c00*/  BSYNC B1 ;  /* 0x0000000000017941 */ /* 0x000fea0003800000 */
.L_x_93:
[----:B-1----:R-:W-:Y:S04]  /*5c10*/  SHF.R.U32.HI R5, RZ, 0x15, R34 ;  /* 0x00000015ff057819 */ /* 0x002fe80000011622 */
[----:B------:R-:W-:Y:S01]  /*5c20*/  LOP3.LUT P1, RZ, R5, 0x3, R72, 0x48, !PT ;  /* 0x0000000305ff7812 */ /* 0x000fe20007824848 */
[----:B------:R-:W-:Y:S01]  /*5c30*/  @!UPT UIADD3 URZ, UPT, UPT, URZ, URZ, URZ ;  /* 0x000000fffffff290 */ /* 0x000fe2000fffe0ff */
[----:B----4-:R-:W-:Y:S11]  /*5c40*/  @P0 BRA `(.L_x_98) ;  /* 0x0000000000080947 */ /* 0x010ff60003800000 */
[----:B------:R-:W1:Y:S02]  /*5c50*/  SYNCS.PHASECHK.TRANS64.TRYWAIT P0, [R88+URZ+0xe0], R3 ;  /* 0x0000e003580075a7 */ /* 0x000e6400080011ff */
[----:B-1----:R-:W-:Y:S05]  /*5c60*/  @!P0 BRA `(.L_x_99) ;  /* 0x0000003000888947 */ /* 0x002fea0003800000 */
.L_x_98:
[----:B------:R-:W-:Y:S05]  /*5c70*/  @!P1 BRA `(.L_x_100) ;  /* 0x0000000000409947 */ /* 0x000fea0003800000 */
[----:B------:R-:W4:Y:S01]  /*5c80*/  LDCU.64 UR8, c[0x4][0x70] ;  /* 0x01000e00ff0877ac */ /* 0x000f220008000a00 */
[----:B-1----:R-:W-:Y:S01]  /*5c90*/  MOV R3, 0x0 ;  /* 0x0000000000037802 */ /* 0x002fe20000000f00 */
[----:B------:R-:W-:Y:S02]  /*5ca0*/  HFMA2 R12, -RZ, RZ, 0, 5.9604644775390625e-08 ;  /* 0x00000001ff0c7431 */ /* 0x000fe400000001ff */
[----:B------:R-:W-:Y:S02]  /*5cb0*/  IMAD.MOV.U32 R8, RZ, RZ, 0x192 ;  /* 0x00000192ff087424 */ /* 0x000fe400078e00ff */
[----:B------:R-:W-:Y:S01]  /*5cc0*/  IMAD.MOV.U32 R13, RZ, RZ, RZ ;  /* 0x000000ffff0d7224 */ /* 0x000fe200078e00ff */
[----:B------:R-:W1:Y:S01]  /*5cd0*/  LDCU.64 UR6, c[0x4][0x78] ;  /* 0x01000f00ff0677ac */ /* 0x000e620008000a00 */
[----:B------:R-:W2:Y:S01]  /*5ce0*/  LDC.64 R2, c[0x4][R3] ;  /* 0x0100000003027b82 */ /* 0x000ea20000000a00 */
[----:B------:R-:W5:Y:S01]  /*5cf0*/  LDCU.64 UR4, c[0x4][0x10] ;  /* 0x01000200ff0477ac */ /* 0x000f620008000a00 */
[----:B----4-:R-:W-:Y:S01]  /*5d00*/  MOV R5, UR9 ;  /* 0x0000000900057c02 */ /* 0x010fe20008000f00 */
[----:B------:R-:W-:Y:S01]  /*5d10*/  IMAD.U32 R4, RZ, RZ, UR8 ;  /* 0x00000008ff047e24 */ /* 0x000fe2000f8e00ff */
[----:B-1----:R-:W-:Y:S01]  /*5d20*/  MOV R7, UR7 ;  /* 0x0000000700077c02 */ /* 0x002fe20008000f00 */
[----:B------:R-:W-:Y:S01]  /*5d30*/  IMAD.U32 R6, RZ, RZ, UR6 ;  /* 0x00000006ff067e24 */ /* 0x000fe2000f8e00ff */
[----:B-----5:R-:W-:Y:S01]  /*5d40*/  MOV R11, UR5 ;  /* 0x00000005000b7c02 */ /* 0x020fe20008000f00 */
[----:B------:R-:W-:Y:S02]  /*5d50*/  IMAD.U32 R10, RZ, RZ, UR4 ;  /* 0x00000004ff0a7e24 */ /* 0x000fe4000f8e00ff */
[----:B------:R-:W-:Y:S07]  /*5d60*/  LEPC R20, `(.L_x_100) ;  /* 0x000000001014794e */ /* 0x000fee0000000000 */
[----:B--23--:R-:W-:Y:S05]  /*5d70*/  CALL.ABS.NOINC R2 ;  /* 0x0000000002007343 */ /* 0x00cfea0003c00000 */
.L_x_100:
[----:B------:R-:W-:Y:S01]  /*5d80*/  LOP3.LUT R20, R56, 0xffffe000, RZ, 0xc0, !PT ;  /* 0xffffe00038147812 */ /* 0x000fe200078ec0ff */
[----:B------:R-:W-:Y:S05]  /*5d90*/  WARPSYNC.ALL ;  /* 0x0000000000007948 */ /* 0x000fea0003800000 */
[----:B------:R-:W-:Y:S01]  /*5da0*/  R2UR UR4, R34 ;  /* 0x00000000220472ca */ /* 0x000fe200000e0000 */
[----:B------:R-:W-:Y:S01]  /*5db0*/  BSSY.RECONVERGENT B0, `(.L_x_101) ;  /* 0x0000058000007945 */ /* 0x000fe20003800200 */
[----:B------:R-:W-:Y:S02]  /*5dc0*/  LOP3.LUT R21, R57, 0xffffe000, RZ, 0xc0, !PT ;  /* 0xffffe00039157812 */ /* 0x000fe400078ec0ff */
[----:B------:R-:W-:Y:S02]  /*5dd0*/  LOP3.LUT R40, R58, 0xffffe000, RZ, 0xc0, !PT ;  /* 0xffffe0003a287812 */ /* 0x000fe400078ec0ff */
[----:B------:R-:W-:Y:S02]  /*5de0*/  LOP3.LUT R41, R52, 0xffffe000, RZ, 0xc0, !PT ;  /* 0xffffe00034297812 */ /* 0x000fe400078ec0ff */
[----:B------:R-:W-:Y:S05]  /*5df0*/  ISETP.NE.AND P0, PT, R82, RZ, PT ;  /* 0x000000ff5200720c */ /* 0x000fea0003f05270 */
[----:B------:R-:W2:Y:S02]  /*5e00*/  LDTM.x16 R4, tmem[UR4] ;  /* 0x00000004000479ee */ /* 0x000ea40008240000 */
[C---:B--2---:R-:W-:Y:S01]  /*5e10*/  FMUL R0, R32.reuse, R4 ;  /* 0x0000000420007220 */ /* 0x044fe20000400000 */
[C---:B------:R-:W-:Y:S01]  /*5e20*/  FMUL R2, R32.reuse, R5 ;  /* 0x0000000520027220 */ /* 0x040fe20000400000 */
[C---:B-1----:R-:W-:Y:S01]  /*5e30*/  FMUL R3, R32.reuse, R6 ;  /* 0x0000000620037220 */ /* 0x042fe20000400000 */
[----:B------:R-:W-:Y:S01]  /*5e40*/  FMUL R7, R32, R7 ;  /* 0x0000000720077220 */ /* 0x000fe20000400000 */
[----:B------:R-:W-:Y:S01]  /*5e50*/  FFMA R36, R35, R20, R0 ;  /* 0x0000001423247223 */ /* 0x000fe20000000000 */
[----:B------:R-:W-:Y:S01]  /*5e60*/  LOP3.LUT R20, R59, 0xffffe000, RZ, 0xc0, !PT ;  /* 0xffffe0003b147812 */ /* 0x000fe200078ec0ff */
[C---:B------:R-:W-:Y:S01]  /*5e70*/  FFMA R37, R35.reuse, R21, R2 ;  /* 0x0000001523257223 */ /* 0x040fe20000000002 */
[----:B------:R-:W-:Y:S01]  /*5e80*/  LOP3.LUT R21, R54, 0xffffe000, RZ, 0xc0, !PT ;  /* 0xffffe00036157812 */ /* 0x000fe200078ec0ff */
[----:B------:R-:W-:Y:S01]  /*5e90*/  FFMA R38, R35, R40, R3 ;  /* 0x0000002823267223 */ /* 0x000fe20000000003 */
[----:B------:R-:W-:Y:S01]  /*5ea0*/  LOP3.LUT R40, R53, 0xffffe000, RZ, 0xc0, !PT ;  /* 0xffffe00035287812 */ /* 0x000fe200078ec0ff */
[----:B------:R-:W-:Y:S01]  /*5eb0*/  FFMA R39, R35, R20, R7 ;  /* 0x0000001423277223 */ /* 0x000fe20000000007 */
[----:B------:R-:W-:Y:S01]  /*5ec0*/  LOP3.LUT R20, R55, 0xffffe000, RZ, 0xc0, !PT ;  /* 0xffffe00037147812 */ /* 0x000fe200078ec0ff */
[C---:B------:R-:W-:Y:S01]  /*5ed0*/  FMUL R4, R32.reuse, R8 ;  /* 0x0000000820047220 */ /* 0x040fe20000400000 */
[----:B------:R-:W-:Y:S01]  /*5ee0*/  F2FP.TF32.F32.PACK_B R36, R36 ;  /* 0x00000024ff24723e */ /* 0x000fe200024050ff */
[C---:B------:R-:W-:Y:S01]  /*5ef0*/  FMUL R5, R32.reuse, R9 ;  /* 0x0000000920057220 */ /* 0x040fe20000400000 */
[----:B------:R-:W-:Y:S01]  /*5f00*/  F2FP.TF32.F32.PACK_B R37, R37 ;  /* 0x00000025ff25723e */ /* 0x000fe200024050ff */
[C---:B------:R-:W-:Y:S01]  /*5f10*/  FMUL R6, R32.reuse, R10 ;  /* 0x0000000a20067220 */ /* 0x040fe20000400000 */
[----:B------:R-:W-:Y:S01]  /*5f20*/  FMUL R11, R32, R11 ;  /* 0x0000000b200b7220 */ /* 0x000fe20000400000 */
[----:B------:R-:W-:Y:S01]  /*5f30*/  F2FP.TF32.F32.PACK_B R38, R38 ;  /* 0x00000026ff26723e */ /* 0x000fe200024050ff */
[C---:B------:R-:W-:Y:S01]  /*5f40*/  FFMA R4, R35.reuse, R41, R4 ;  /* 0x0000002923047223 */ /* 0x040fe20000000004 */
[----:B------:R-:W-:Y:S01]  /*5f50*/  F2FP.TF32.F32.PACK_B R39, R39 ;  /* 0x00000027ff27723e */ /* 0x000fe200024050ff */
[C---:B------:R-:W-:Y:S01]  /*5f60*/  FFMA R5, R35.reuse, R40, R5 ;  /* 0x0000002823057223 */ /* 0x040fe20000000005 */
[C---:B------:R-:W-:Y:S01]  /*5f70*/  FFMA R6, R35.reuse, R21, R6 ;  /* 0x0000001523067223 */ /* 0x040fe20000000006 */
[----:B------:R-:W-:Y:S01]  /*5f80*/  FFMA R7, R35, R20, R11 ;  /* 0x0000001423077223 */ /* 0x000fe2000000000b */
[----:B------:R-:W-:Y:S01]  /*5f90*/  LOP3.LUT R41, R48, 0xffffe000, RZ, 0xc0, !PT ;  /* 0xffffe00030297812 */ /* 0x000fe200078ec0ff */
[----:B------:R1:W-:Y:S01]  /*5fa0*/  STS.128 [R80], R36 ;  /* 0x0000002450007388 */ /* 0x0003e20000000c00 */
[----:B------:R-:W-:Y:S01]  /*5fb0*/  LOP3.LUT R40, R49, 0xffffe000, RZ, 0xc0, !PT ;  /* 0xffffe00031287812 */ /* 0x000fe200078ec0ff */
[C---:B------:R-:W-:Y:S01]  /*5fc0*/  FMUL R8, R32.reuse, R12 ;  /* 0x0000000c20087220 */ /* 0x040fe20000400000 */
[----:B------:R-:W-:Y:S01]  /*5fd0*/  FMUL R9, R32, R13 ;  /* 0x0000000d20097220 */ /* 0x000fe20000400000 */
[----:B------:R-:W-:Y:S01]  /*5fe0*/  LOP3.LUT R21, R50, 0xffffe000, RZ, 0xc0, !PT ;  /* 0xffffe00032157812 */ /* 0x000fe200078ec0ff */
[C---:B------:R-:W-:Y:S01]  /*5ff0*/  FMUL R10, R32.reuse, R14 ;  /* 0x0000000e200a7220 */ /* 0x040fe20000400000 */
[----:B------:R-:W-:Y:S01]  /*6000*/  LOP3.LUT R20, R51, 0xffffe000, RZ, 0xc0, !PT ;  /* 0xffffe00033147812 */ /* 0x000fe200078ec0ff */
[----:B------:R-:W-:Y:S01]  /*6010*/  FMUL R15, R32, R15 ;  /* 0x0000000f200f7220 */ /* 0x000fe20000400000 */
[----:B------:R-:W-:Y:S01]  /*6020*/  F2FP.TF32.F32.PACK_B R4, R4 ;  /* 0x00000004ff04723e */ /* 0x000fe200024050ff */
[C---:B------:R-:W-:Y:S01]  /*6030*/  FFMA R8, R35.reuse, R41, R8 ;  /* 0x0000002923087223 */ /* 0x040fe20000000008 */
[----:B------:R-:W-:Y:S01]  /*6040*/  F2FP.TF32.F32.PACK_B R5, R5 ;  /* 0x00000005ff05723e */ /* 0x000fe200024050ff */
[C---:B------:R-:W-:Y:S01]  /*6050*/  FFMA R9, R35.reuse, R40, R9 ;  /* 0x0000002823097223 */ /* 0x040fe20000000009 */
[----:B------:R-:W-:Y:S01]  /*6060*/  F2FP.TF32.F32.PACK_B R6, R6 ;  /* 0x00000006ff06723e */ /* 0x000fe200024050ff */
[C---:B------:R-:W-:Y:S01]  /*6070*/  FFMA R10, R35.reuse, R21, R10 ;  /* 0x00000015230a7223 */ /* 0x040fe2000000000a */
[----:B------:R-:W-:Y:S01]  /*6080*/  F2FP.TF32.F32.PACK_B R7, R7 ;  /* 0x00000007ff07723e */ /* 0x000fe200024050ff */
[----:B------:R-:W-:Y:S01]  /*6090*/  FFMA R11, R35, R20, R15 ;  /* 0x00000014230b7223 */ /* 0x000fe2000000000f */
[----:B------:R-:W-:Y:S01]  /*60a0*/  LOP3.LUT R41, R44, 0xffffe000, RZ, 0xc0, !PT ;  /* 0xffffe0002c297812 */ /* 0x000fe200078ec0ff */
[C---:B------:R-:W-:Y:S01]  /*60b0*/  FMUL R12, R32.reuse, R16 ;  /* 0x00000010200c7220 */ /* 0x040fe20000400000 */
[----:B------:R-:W-:Y:S01]  /*60c0*/  LOP3.LUT R40, R45, 0xffffe000, RZ, 0xc0, !PT ;  /* 0xffffe0002d287812 */ /* 0x000fe200078ec0ff */
[----:B------:R1:W-:Y:S01]  /*60d0*/  STS.128 [R79+0x10], R4 ;  /* 0x000010044f007388 */ /* 0x0003e20000000c00 */
        /* <DEDUP_REMOVED lines=13> */
[----:B------:R-:W-:Y:S02]  /*61b0*/  F2FP.TF32.F32.PACK_B R12, R12 ;  /* 0x0000000cff0c723e */ /* 0x000fe400024050ff */
[----:B------:R-:W-:Y:S01]  /*61c0*/  F2FP.TF32.F32.PACK_B R13, R13 ;  /* 0x0000000dff0d723e */ /* 0x000fe200024050ff */
[----:B------:R1:W-:Y:S01]  /*61d0*/  STS.128 [R78+0x20], R8 ;  /* 0x000020084e007388 */ /* 0x0003e20000000c00 */
[----:B------:R-:W-:Y:S02]  /*61e0*/  F2FP.TF32.F32.PACK_B R14, R14 ;  /* 0x0000000eff0e723e */ /* 0x000fe400024050ff */
[----:B------:R-:W-:Y:S05]  /*61f0*/  F2FP.TF32.F32.PACK_B R15, R15 ;  /* 0x0000000fff0f723e */ /* 0x000fea00024050ff */
[----:B------:R1:W-:Y:S01]  /*6200*/  STS.128 [R86+0x30], R12 ;  /* 0x0000300c56007388 */ /* 0x0003e20000000c00 */
[----:B------:R-:W-:Y:S01]  /*6210*/  @!PT LDS RZ, [RZ] ;  /* 0x00000000fffff984 */ /* 0x000fe20000000800 */
[----:B------:R-:W-:Y:S01]  /*6220*/  @!PT LDS RZ, [RZ] ;  /* 0x00000000fffff984 */ /* 0x000fe20000000800 */
[----:B------:R-:W-:Y:S01]  /*6230*/  @!PT LDS RZ, [RZ] ;  /* 0x00000000fffff984 */ /* 0x000fe20000000800 */
[----:B------:R-:W-:Y:S01]  /*6240*/  @!PT LDS RZ, [RZ] ;  /* 0x00000000fffff984 */ /* 0x000fe20000000800 */
[----:B------:R2:W-:Y:S07]  /*6250*/  MEMBAR.ALL.CTA ;  /* 0x0000000000007992 */ /* 0x0005ee0000008000 */
[----:B--2---:R-:W2:Y:S02]  /*6260*/  FENCE.VIEW.ASYNC.S ;  /* 0x00000000000073c6 */ /* 0x004ea40000000000 */
[----:B--2---:R-:W-:Y:S06]  /*6270*/  BAR.SYNC.DEFER_BLOCKING 0x1, 0x80 ;  /* 0x0042000000007b1d */ /* 0x004fec0000010000 */
[----:B------:R-:W-:Y:S05]  /*6280*/  @P0 BRA `(.L_x_102) ;  /* 0x0000000000280947 */ /* 0x000fea0003800000 */
[----:B------:R-:W-:Y:S02]  /*6290*/  UIADD3 UR4, UPT, UPT, UR48, 0x200, URZ ;  /* 0x0000020030047890 */ /* 0x000fe4000fffe0ff */
[----:B------:R-:W-:Y:S01]  /*62a0*/  UIADD3 UR6, UP0, UPT, UR52, 0x680, URZ ;  /* 0x0000068034067890 */ /* 0x000fe2000ff1e0ff */
[----:B------:R-:W-:Y:S03]  /*62b0*/  UMOV UR43, UR36 ;  /* 0x00000024002b7c82 */ /* 0x000fe60008000000 */
[----:B------:R-:W-:Y:S01]  /*62c0*/  MOV R73, UR4 ;  /* 0x0000000400497c02 */ /* 0x000fe20008000f00 */
[----:B------:R-:W-:Y:S03]  /*62d0*/  UIADD3.X UR7, UPT, UPT, URZ, UR53, URZ, UP0, !UPT ;  /* 0x00000035ff077290 */ /* 0x000fe600087fe4ff */
[----:B------:R-:W-:Y:S11]  /*62e0*/  R2UR UR40, R73 ;  /* 0x00000000492872ca */ /* 0x000ff600000e0000 */
[----:B------:R-:W-:Y:S02]  /*62f0*/  @!UPT UIADD3 URZ, UPT, UPT, URZ, URZ, URZ ;  /* 0x000000fffffff290 */ /* 0x000fe4000fffe0ff */
[----:B------:R2:W-:Y:S01]  /*6300*/  UTMASTG.3D [UR40], [UR6] ;  /* 0x00000028060073b5 */ /* 0x0005e20008010000 */
[----:B------:R0:W-:Y:S01]  /*6310*/  UTMACMDFLUSH ;  /* 0x00000000000079b7 */ /* 0x0001e20000000000 */
[----:B--2---:R-:W-:Y:S04]  /*6320*/  DEPBAR.LE SB0, 0x1 ;  /* 0x000080400000791a */ /* 0x004fe80000000000 */
.L_x_102:
[----:B------:R-:W-:Y:S05]  /*6330*/  BSYNC.RECONVERGENT B0 ;  /* 0x0000000000007941 */ /* 0x000fea0003800200 */
.L_x_101:
[----:B------:R-:W-:Y:S01]  /*6340*/  BAR.SYNC.DEFER_BLOCKING 0x1, 0x80 ;  /* 0x0042000000007b1d */ /* 0x000fe20000010000 */
[----:B------:R-:W-:Y:S01]  /*6350*/  ISETP.NE.AND P1, PT, R87, RZ, PT ;  /* 0x000000ff5700720c */ /* 0x000fe20003f25270 */
[----:B------:R-:W-:Y:S01]  /*6360*/  UISETP.NE.AND UP0, UPT, UR49, URZ, UPT ;  /* 0x000000ff3100728c */ /* 0x000fe2000bf05270 */
[----:B------:R-:W-:Y:S11]  /*6370*/  LEA R3, R43, UR48, 0x3 ;  /* 0x000000302b037c11 */ /* 0x000ff6000f8e18ff */
[----:B------:R-:W-:Y:S01]  /*6380*/  @P1 SHF.L.U32 R2, R77, 0x1f, RZ ;  /* 0x0000001f4d021819 */ /* 0x000fe200000006ff */
[----:B------:R-:W-:Y:S06]  /*6390*/  BRA.U !UP0, `(.L_x_103) ;  /* 0x0000000108247547 */ /* 0x000fec000b800000 */
[----:B-1----:R-:W-:Y:S01]  /*63a0*/  IMAD.U32 R5, RZ, RZ, UR51 ;  /* 0x00000033ff057e24 */ /* 0x002fe2000f8e00ff */
[----:B------:R-:W-:Y:S01]  /*63b0*/  MOV R0, UR37 ;  /* 0x0000002500007c02 */ /* 0x000fe20008000f00 */
[----:B------:R-:W-:Y:S03]  /*63c0*/  UIADD3 UR51, UPT, UPT, UR51, 0x1, URZ ;  /* 0x0000000133337890 */ /* 0x000fe6000fffe0ff */
[----:B------:R-:W-:Y:S01]  /*63d0*/  @P1 LEA R5, R5, UR48, 0x3 ;  /* 0x0000003005051c11 */ /* 0x000fe2000f8e18ff */
[----:B------:R-:W-:Y:S04]  /*63e0*/  UISETP.NE.AND UP0, UPT, UR51, 0x4, UPT ;  /* 0x000000043300788c */ /* 0x000fe8000bf05270 */
[----:B------:R-:W-:Y:S01]  /*63f0*/  @P1 VIADD R5, R5, 0x90 ;  /* 0x0000009005051836 */ /* 0x000fe20000000000 */
[----:B------:R-:W-:Y:S04]  /*6400*/  USEL UR51, UR51, URZ, UP0 ;  /* 0x000000ff33337287 */ /* 0x000fe80008000000 */
[----:B------:R-:W-:Y:S04]  /*6410*/  @P1 PRMT R0, R0, 0x654, R5 ;  /* 0x0000065400001816 */ /* 0x000fe80000000005 */
[----:B------:R2:W-:Y:S04]  /*6420*/  @P1 SYNCS.ARRIVE.TRANS64.RED.A1T0 RZ, [R0+URZ], RZ ;  /* 0x000000ff00ff19a7 */ /* 0x0005e800081004ff */
.L_x_103:
[----:B------:R-:W4:Y:S01]  /*6430*/  @P1 SYNCS.PHASECHK.TRANS64.TRYWAIT P0, [R3+URZ+0x70], R2 ;  /* 0x00007002030015a7 */ /* 0x000f2200080011ff */
[----:B------:R-:W-:Y:S01]  /*6440*/  BSSY B1, `(.L_x_104) ;  /* 0x0000016000017945 */ /* 0x000fe20003800000 */
[----:B----4-:R-:W-:Y:S03]  /*6450*/  @P1 SEL R89, RZ, 0x1, !P0 ;  /* 0x00000001ff591807 */ /* 0x010fe60004000000 */
[----:B------:R-:W-:Y:S05]  /*6460*/  @!P1 BRA `(.L_x_105) ;  /* 0x00000000004c9947 */ /* 0x000fea0003800000 */
[----:B------:R-:W-:Y:S01]  /*6470*/  ISETP.NE.AND P0, PT, R89, RZ, PT ;  /* 0x000000ff5900720c */ /* 0x000fe20003f05270 */
[----:B------:R-:W-:Y:S01]  /*6480*/  BSSY B0, `(.L_x_106) ;  /* 0x000000b000007945 */ /* 0x000fe20003800000 */
[----:B------:R-:W-:Y:S11]  /*6490*/  ISETP.NE.AND P1, PT, R90, RZ, PT ;  /* 0x000000ff5a00720c */ /* 0x000ff60003f25270 */
[----:B------:R-:W-:Y:S02]  /*64a0*/  @!UPT UIADD3 URZ, UPT, UPT, URZ, URZ, URZ ;  /* 0x000000fffffff290 */ /* 0x000fe4000fffe0ff */
[C---:B-1----:R-:W-:Y:S01]  /*64b0*/  @P1 IMAD R6, R43.reuse, 0x2000, R80 ;  /* 0x000020002b061824 */ /* 0x042fe200078e0250 */
[C---:B------:R-:W-:Y:S01]  /*64c0*/  @P1 LEA R4, R43.reuse, R78, 0xd ;  /* 0x0000004e2b041211 */ /* 0x040fe200078e68ff */
[C---:B------:R-:W-:Y:S02]  /*64d0*/  @P1 IMAD R5, R43.reuse, 0x2000, R79 ;  /* 0x000020002b051824 */ /* 0x040fe400078e024f */
[----:B------:R-:W-:Y:S01]  /*64e0*/  @P1 IMAD R2, R43, 0x2000, R86 ;  /* 0x000020002b021824 */ /* 0x000fe200078e0256 */
[----:B------:R-:W-:Y:S06]  /*64f0*/  @P0 BRA `(.L_x_107) ;  /* 0x00000000000c0947 */ /* 0x000fec0003800000 */
[----:B--2---:R-:W-:Y:S04]  /*6500*/  SHF.L.U32 R0, R77, 0x1f, RZ ;  /* 0x0000001f4d007819 */ /* 0x004fe800000006ff */
[----:B------:R-:W1:Y:S02]  /*6510*/  SYNCS.PHASECHK.TRANS64.TRYWAIT P0, [R3+URZ+0x70], R0 ;  /* 0x00007000030075a7 */ /* 0x000e6400080011ff */
[----:B-1----:R-:W-:Y:S05]  /*6520*/  @!P0 BRA `(.L_x_108) ;  /* 0x00000028006c8947 */ /* 0x002fea0003800000 */
.L_x_107:
[----:B------:R-:W-:Y:S05]  /*6530*/  BSYNC B0 ;  /* 0x0000000000007941 */ /* 0x000fea0003800000 */
.L_x_106:
[----:B------:R-:W-:Y:S02]  /*6540*/  ISETP.NE.AND P0, PT, R90, RZ, PT ;  /* 0x000000ff5a00720c */ /* 0x000fe40003f05270 */
[----:B------:R-:W-:Y:S11]  /*6550*/  IADD3 R43, PT, PT, R43, 0x1, RZ ;  /* 0x000000012b2b7810 */ /* 0x000ff60007ffe0ff */
[----:B------:R4:W1:Y:S04]  /*6560*/  @P0 LDS.128 R56, [R6] ;  /* 0x0000000006380984 */ /* 0x0008680000000c00 */
[----:B------:R4:W1:Y:S04]  /*6570*/  @P0 LDS.128 R52, [R5+0x10] ;  /* 0x0000100005340984 */ /* 0x0008680000000c00 */
[----:B------:R4:W1:Y:S04]  /*6580*/  @P0 LDS.128 R48, [R4+0x20] ;  /* 0x0000200004300984 */ /* 0x0008680000000c00 */
[----:B------:R4:W1:Y:S02]  /*6590*/  @P0 LDS.128 R44, [R2+0x30] ;  /* 0x00003000022c0984 */ /* 0x0008640000000c00 */
.L_x_105:
[----:B------:R-:W-:Y:S05]  /*65a0*/  BSYNC B1 ;  /* 0x0000000000017941 */ /* 0x000fea0003800000 */
.L_x_104:
[----:B-1----:R-:W-:Y:S05]  /*65b0*/  VIADD R3, R34, 0x10 ;  /* 0x0000001022037836 */ /* 0x002fea0000000000 */
[----:B------:R-:W-:Y:S04]  /*65c0*/  SHF.R.U32.HI R3, RZ, 0x15, R3 ;  /* 0x00000015ff037819 */ /* 0x000fe80000011603 */
[----:B------:R-:W-:Y:S11]  /*65d0*/  LOP3.LUT P0, RZ, R3, 0x3, R72, 0x48, !PT ;  /* 0x0000000303ff7812 */ /* 0x000ff60007804848 */
[----:B------:R-:W-:Y:S02]  /*65e0*/  @!UPT UIADD3 URZ, UPT, UPT, URZ, URZ, URZ ;  /* 0x000000fffffff290 */ /* 0x000fe4000fffe0ff */
[----:B------:R-:W-:Y:S05]  /*65f0*/  @!P0 BRA `(.L_x_109) ;  /* 0x0000000000408947 */ /* 0x000fea0003800000 */
[----:B------:R-:W1:Y:S01]  /*6600*/  LDCU.64 UR8, c[0x4][0x70] ;  /* 0x01000e00ff0877ac */ /* 0x000e620008000a00 */
[----:B------:R-:W-:Y:S01]  /*6610*/  MOV R3, 0x0 ;  /* 0x0000000000037802 */ /* 0x000fe20000000f00 */
[----:B------:R-:W-:Y:S02]  /*6620*/  HFMA2 R12, -RZ, RZ, 0, 5.9604644775390625e-08 ;  /* 0x00000001ff0c7431 */ /* 0x000fe400000001ff */
[----:B------:R-:W-:Y:S02]  /*6630*/  IMAD.MOV.U32 R8, RZ, RZ, 0x192 ;  /* 0x00000192ff087424 */ /* 0x000fe400078e00ff */
[----:B------:R-:W-:Y:S01]  /*6640*/  IMAD.MOV.U32 R13, RZ, RZ, RZ ;  /* 0x000000ffff0d7224 */ /* 0x000fe200078e00ff */
[----:B------:R-:W5:Y:S01]  /*6650*/  LDCU.64 UR6, c[0x4][0x78] ;  /* 0x01000f00ff0677ac */ /* 0x000f620008000a00 */
[----:B----4-:R-:W4:Y:S01]  /*6660*/  LDC.64 R2, c[0x4][R3] ;  /* 0x0100000003027b82 */ /* 0x010f220000000a00 */
[----:B------:R-:W2:Y:S01]  /*6670*/  LDCU.64 UR4, c[0x4][0x10] ;  /* 0x01000200ff0477ac */ /* 0x000ea20008000a00 */
[----:B-1----:R-:W-:Y:S01]  /*6680*/  MOV R5, UR9 ;  /* 0x0000000900057c02 */ /* 0x002fe20008000f00 */
[----:B------:R-:W-:Y:S01]  /*6690*/  IMAD.U32 R4, RZ, RZ, UR8 ;  /* 0x00000008ff047e24 */ /* 0x000fe2000f8e00ff */
[----:B-----5:R-:W-:Y:S01]  /*66a0*/  MOV R7, UR7 ;  /* 0x0000000700077c02 */ /* 0x020fe20008000f00 */
[----:B------:R-:W-:Y:S01]  /*66b0*/  IMAD.U32 R6, RZ, RZ, UR6 ;  /* 0x00000006ff067e24 */ /* 0x000fe2000f8e00ff */
[----:B--2---:R-:W-:Y:S01]  /*66c0*/  MOV R11, UR5 ;  /* 0x00000005000b7c02 */ /* 0x004fe20008000f00 */
[----:B------:R-:W-:Y:S02]  /*66d0*/  IMAD.U32 R10, RZ, RZ, UR4 ;  /* 0x00000004ff0a7e24 */ /* 0x000fe4000f8e00ff */
[----:B------:R-:W-:Y:S07]  /*66e0*/  LEPC R20, `(.L_x_109) ;  /* 0x000000001014794e */ /* 0x000fee0000000000 */
[----:B---34-:R-:W-:Y:S05]  /*66f0*/  CALL.ABS.NOINC R2 ;  /* 0x0000000002007343 */ /* 0x018fea0003c00000 */
.L_x_109:
[----:B------:R-:W-:Y:S01]  /*6700*/  LOP3.LUT R20, R56, 0xffffe000, RZ, 0xc0, !PT ;  /* 0xffffe00038147812 */ /* 0x000fe200078ec0ff */
[----:B------:R-:W-:Y:S05]  /*6710*/  WARPSYNC.ALL ;  /* 0x0000000000007948 */ /* 0x000fea0003800000 */
[----:B------:R-:W-:Y:S01]  /*6720*/  R2UR UR4, R34 ;  /* 0x00000000220472ca */ /* 0x000fe200000e0000 */
[----:B------:R-:W-:Y:S01]  /*6730*/  IMAD.U32 R92, RZ, RZ, UR51 ;  /* 0x00000033ff5c7e24 */ /* 0x000fe2000f8e00ff */
[----:B------:R-:W-:Y:S01]  /*6740*/  LOP3.LUT R21, R57, 0xffffe000, RZ, 0xc0, !PT ;  /* 0xffffe00039157812 */ /* 0x000fe200078ec0ff */
[----:B------:R-:W-:Y:S01]  /*6750*/  IMAD.U32 R91, RZ, RZ, UR37 ;  /* 0x00000025ff5b7e24 */ /* 0x000fe2000f8e00ff */
[----:B------:R-:W-:Y:S01]  /*6760*/  LOP3.LUT R40, R59, 0xffffe000, RZ, 0xc0, !PT ;  /* 0xffffe0003b287812 */ /* 0x000fe200078ec0ff */
[----:B------:R-:W-:Y:S01]  /*6770*/  BSSY.RECONVERGENT B0, `(.L_x_110) ;  /* 0x000005b000007945 */ /* 0x000fe20003800200 */
[----:B------:R-:W-:Y:S02]  /*6780*/  LOP3.LUT R41, R52, 0xffffe000, RZ, 0xc0, !PT ;  /* 0xffffe00034297812 */ /* 0x000fe400078ec0ff */
[----:B------:R-:W-:Y:S02]  /*6790*/  LOP3.LUT R42, R53, 0xffffe000, RZ, 0xc0, !PT ;  /* 0xffffe000352a7812 */ /* 0x000fe400078ec0ff */
[----:B------:R-:W-:Y:S02]  /*67a0*/  ISETP.NE.AND P6, PT, R87, RZ, PT ;  /* 0x000000ff5700720c */ /* 0x000fe40003fc5270 */
[----:B------:R-:W-:Y:S01]  /*67b0*/  ISETP.NE.AND P0, PT, R82, RZ, PT ;  /* 0x000000ff5200720c */ /* 0x000fe20003f05270 */
[----:B----4-:R-:W2:Y:S10]  /*67c0*/  LDTM.x16 R4, tmem[UR4+0x10] ;  /* 0x00001004000479ee */ /* 0x010eb40008240000 */
[----:B------:R-:W-:Y:S02]  /*67d0*/  @P6 LEA R92, R92, UR48, 0x3 ;  /* 0x000000305c5c6c11 */ /* 0x000fe4000f8e18ff */
[----:B------:R-:W-:Y:S03]  /*67e0*/  @P6 SHF.L.U32 R93, R77, 0x1f, RZ ;  /* 0x0000001f4d5d6819 */ /* 0x000fe600000006ff */
[----:B------:R-:W-:Y:S05]  /*67f0*/  @P6 VIADD R92, R92, 0x90 ;  /* 0x000000905c5c6836 */ /* 0x000fea0000000000 */
[----:B------:R-:W-:Y:S02]  /*6800*/  @P6 PRMT R91, R91, 0x654, R92 ;  /* 0x000006545b5b6816 */ /* 0x000fe4000000005c */
[----:B------:R-:W-:Y:S01]  /*6810*/  LEA R92, R43, UR48, 0x3 ;  /* 0x000000302b5c7c11 */ /* 0x000fe2000f8e18ff */
[C---:B--2---:R-:W-:Y:S01]  /*6820*/  FMUL R0, R32.reuse, R4 ;  /* 0x0000000420007220 */ /* 0x044fe20000400000 */
[C---:B------:R-:W-:Y:S01]  /*6830*/  FMUL R2, R32.reuse, R5 ;  /* 0x0000000520027220 */ /* 0x040fe20000400000 */
[C---:B------:R-:W-:Y:S01]  /*6840*/  FMUL R3, R32.reuse, R6 ;  /* 0x0000000620037220 */ /* 0x040fe20000400000 */
[----:B------:R-:W-:Y:S01]  /*6850*/  FMUL R7, R32, R7 ;  /* 0x0000000720077220 */ /* 0x000fe20000400000 */
[C---:B------:R-:W-:Y:S01]  /*6860*/  FFMA R36, R35.reuse, R20, R0 ;  /* 0x0000001423247223 */ /* 0x040fe20000000000 */
[----:B------:R-:W-:Y:S01]  /*6870*/  LOP3.LUT R20, R58, 0xffffe000, RZ, 0xc0, !PT ;  /* 0xffffe0003a147812 */ /* 0x000fe200078ec0ff */
[C---:B------:R-:W-:Y:S01]  /*6880*/  FFMA R37, R35.reuse, R21, R2 ;  /* 0x0000001523257223 */ /* 0x040fe20000000002 */
[----:B------:R-:W-:Y:S01]  /*6890*/  LOP3.LUT R21, R48, 0xffffe000, RZ, 0xc0, !PT ;  /* 0xffffe00030157812 */ /* 0x000fe200078ec0ff */
[----:B------:R-:W-:Y:S01]  /*68a0*/  FMUL R4, R32, R8 ;  /* 0x0000000820047220 */ /* 0x000fe20000400000 */
[----:B------:R-:W-:Y:S01]  /*68b0*/  F2FP.TF32.F32.PACK_B R36, R36 ;  /* 0x00000024ff24723e */ /* 0x000fe200024050ff */
[C---:B------:R-:W-:Y:S01]  /*68c0*/  FFMA R38, R35.reuse, R20, R3 ;  /* 0x0000001423267223 */ /* 0x040fe20000000003 */
[----:B------:R-:W-:Y:S01]  /*68d0*/  LOP3.LUT R20, R54, 0xffffe000, RZ, 0xc0, !PT ;  /* 0xffffe00036147812 */ /* 0x000fe200078ec0ff */
[----:B------:R-:W-:Y:S01]  /*68e0*/  FFMA R39, R35, R40, R7 ;  /* 0x0000002823277223 */ /* 0x000fe20000000007 */
[----:B------:R-:W-:Y:S01]  /*68f0*/  LOP3.LUT R40, R55, 0xffffe000, RZ, 0xc0, !PT ;  /* 0xffffe00037287812 */ /* 0x000fe200078ec0ff */
[C---:B------:R-:W-:Y:S01]  /*6900*/  FMUL R5, R32.reuse, R9 ;  /* 0x0000000920057220 */ /* 0x040fe20000400000 */
[C---:B------:R-:W-:Y:S01]  /*6910*/  FMUL R6, R32.reuse, R10 ;  /* 0x0000000a20067220 */ /* 0x040fe20000400000 */
[C---:B------:R-:W-:Y:S01]  /*6920*/  FMUL R11, R32.reuse, R11 ;  /* 0x0000000b200b7220 */ /* 0x040fe20000400000 */
[----:B------:R-:W-:Y:S01]  /*6930*/  F2FP.TF32.F32.PACK_B R37, R37 ;  /* 0x00000025ff25723e */ /* 0x000fe200024050ff */
[C---:B------:R-:W-:Y:S01]  /*6940*/  FFMA R4, R35.reuse, R41, R4 ;  /* 0x0000002923047223 */ /* 0x040fe20000000004 */
[----:B------:R-:W-:Y:S01]  /*6950*/  F2FP.TF32.F32.PACK_B R38, R38 ;  /* 0x00000026ff26723e */ /* 0x000fe200024050ff */
[C---:B------:R-:W-:Y:S01]  /*6960*/  FFMA R5, R35.reuse, R42, R5 ;  /* 0x0000002a23057223 */ /* 0x040fe20000000005 */
[----:B------:R-:W-:Y:S01]  /*6970*/  F2FP.TF32.F32.PACK_B R39, R39 ;  /* 0x00000027ff27723e */ /* 0x000fe200024050ff */
[C---:B------:R-:W-:Y:S01]  /*6980*/  FFMA R6, R35.reuse, R20, R6 ;  /* 0x0000001423067223 */ /* 0x040fe20000000006 */
[----:B------:R-:W-:Y:S01]  /*6990*/  FFMA R7, R35, R40, R11 ;  /* 0x0000002823077223 */ /* 0x000fe2000000000b */
        /* <DEDUP_REMOVED lines=47> */
[----:B------:R-:W-:Y:S02]  /*6c90*/  UIADD3 UR8, UP0, UPT, UR52, 0x680, URZ ;  /* 0x0000068034087890 */ /* 0x000fe4000ff1e0ff */
[----:B------:R-:W-:Y:S02]  /*6ca0*/  UIADD3 UR5, UPT, UPT, UR41, 0x10, URZ ;  /* 0x0000001029057890 */ /* 0x000fe4000fffe0ff */
[----:B------:R-:W-:Y:S02]  /*6cb0*/  UIADD3 UR4, UPT, UPT, UR48, 0x2200, URZ ;  /* 0x0000220030047890 */ /* 0x000fe4000fffe0ff */
[----:B------:R-:W-:Y:S01]  /*6cc0*/  UIADD3.X UR9, UPT, UPT, URZ, UR53, URZ, UP0, !UPT ;  /* 0x00000035ff097290 */ /* 0x000fe200087fe4ff */
[----:B------:R-:W-:Y:S01]  /*6cd0*/  UMOV UR6, UR42 ;  /* 0x0000002a00067c82 */ /* 0x000fe20008000000 */
[----:B------:R-:W-:Y:S07]  /*6ce0*/  UMOV UR7, UR36 ;  /* 0x0000002400077c82 */ /* 0x000fee0008000000 */
[----:B------:R2:W-:Y:S01]  /*6cf0*/  UTMASTG.3D [UR4], [UR8] ;  /* 0x00000004080073b5 */ /* 0x0005e20008010000 */
[----:B------:R0:W-:Y:S01]  /*6d00*/  UTMACMDFLUSH ;  /* 0x00000000000079b7 */ /* 0x0001e20000000000 */
[----:B--2---:R-:W-:Y:S04]  /*6d10*/  DEPBAR.LE SB0, 0x1 ;  /* 0x000080400000791a */ /* 0x004fe80000000000 */
.L_x_111:
[----:B------:R-:W-:Y:S05]  /*6d20*/  BSYNC.RECONVERGENT B0 ;  /* 0x0000000000007941 */ /* 0x000fea0003800200 */
.L_x_110:
[----:B------:R-:W-:Y:S01]  /*6d30*/  BAR.SYNC.DEFER_BLOCKING 0x1, 0x80 ;  /* 0x0042000000007b1d */ /* 0x000fe20000010000 */
[----:B------:R-:W-:Y:S04]  /*6d40*/  UIADD3 UR40, UPT, UPT, UR51, 0x1, URZ ;  /* 0x0000000133287890 */ /* 0x000fe8000fffe0ff */
[----:B------:R-:W-:Y:S04]  /*6d50*/  UISETP.NE.AND UP0, UPT, UR40, 0x4, UPT ;  /* 0x000000042800788c */ /* 0x000fe8000bf05270 */
[----:B------:R-:W-:Y:S01]  /*6d60*/  USEL UR40, UR40, URZ, UP0 ;  /* 0x000000ff28287287 */ /* 0x000fe20008000000 */
[----:B------:R2:W-:Y:S01]  /*6d70*/  @P6 SYNCS.ARRIVE.TRANS64.RED.A1T0 RZ, [R91+URZ], RZ ;  /* 0x000000ff5bff69a7 */ /* 0x0005e200081004ff */
[----:B------:R-:W-:Y:S01]  /*6d80*/  BSSY B1, `(.L_x_112) ;  /* 0x0000017000017945 */ /* 0x000fe20003800000 */
[----:B------:R-:W4:Y:S02]  /*6d90*/  @P6 SYNCS.PHASECHK.TRANS64.TRYWAIT P0, [R92+URZ+0x70], R93 ;  /* 0x0000705d5c0065a7 */ /* 0x000f2400080011ff */
[----:B----4-:R-:W-:Y:S01]  /*6da0*/  @P6 SEL R89, RZ, 0x1, !P0 ;  /* 0x00000001ff596807 */ /* 0x010fe20004000000 */
[----:B--2---:R-:W-:Y:S06]  /*6db0*/  @!P6 BRA `(.L_x_113) ;  /* 0x00000000004ce947 */ /* 0x004fec0003800000 */
        /* <DEDUP_REMOVED lines=9> */
[----:B------:R-:W-:Y:S04]  /*6e50*/  SHF.L.U32 R5, R77, 0x1f, RZ ;  /* 0x0000001f4d057819 */ /* 0x000fe800000006ff */
[----:B------:R-:W1:Y:S02]  /*6e60*/  SYNCS.PHASECHK.TRANS64.TRYWAIT P0, [R92+URZ+0x70], R5 ;  /* 0x000070055c0075a7 */ /* 0x000e6400080011ff */
[----:B-1----:R-:W-:Y:S05]  /*6e70*/  @!P0 BRA `(.L_x_116) ;  /* 0x00000020002c8947 */ /* 0x002fea0003800000 */
.L_x_115:
[----:B------:R-:W-:Y:S05]  /*6e80*/  BSYNC B0 ;  /* 0x0000000000007941 */ /* 0x000fea0003800000 */
.L_x_114:
[----:B------:R-:W-:Y:S02]  /*6e90*/  ISETP.NE.AND P0, PT, R90, RZ, PT ;  /* 0x000000ff5a00720c */ /* 0x000fe40003f05270 */
[----:B------:R-:W-:Y:S11]  /*6ea0*/  IADD3 R43, PT, PT, R43, 0x1, RZ ;  /* 0x000000012b2b7810 */ /* 0x000ff60007ffe0ff */
[----:B------:R2:W4:Y:S04]  /*6eb0*/  @P0 LDS.128 R56, [R4] ;  /* 0x0000000004380984 */ /* 0x0005280000000c00 */
[----:B------:R2:W1:Y:S04]  /*6ec0*/  @P0 LDS.128 R52, [R3+0x10] ;  /* 0x0000100003340984 */ /* 0x0004680000000c00 */
[----:B------:R2:W1:Y:S04]  /*6ed0*/  @P0 LDS.128 R48, [R2+0x20] ;  /* 0x0000200002300984 */ /* 0x0004680000000c00 */
[----:B------:R2:W1:Y:S02]  /*6ee0*/  @P0 LDS.128 R44, [R0+0x30] ;  /* 0x00003000002c0984 */ /* 0x0004640000000c00 */
.L_x_113:
[----:B------:R-:W-:Y:S05]  /*6ef0*/  BSYNC B1 ;  /* 0x0000000000017941 */ /* 0x000fea0003800000 */
.L_x_112:
[----:B--2---:R-:W-:Y:S05]  /*6f00*/  VIADD R3, R34, 0x20 ;  /* 0x0000002022037836 */ /* 0x004fea0000000000 */
[----:B------:R-:W-:Y:S04]  /*6f10*/  SHF.R.U32.HI R3, RZ, 0x15, R3 ;  /* 0x00000015ff037819 */ /* 0x000fe80000011603 */
[----:B------:R-:W-:Y:S11]  /*6f20*/  LOP3.LUT P0, RZ, R3, 0x3, R72, 0x48, !PT ;  /* 0x0000000303ff7812 */ /* 0x000ff60007804848 */
[----:B------:R-:W-:Y:S02]  /*6f30*/  @!UPT UIADD3 URZ, UPT, UPT, URZ, URZ, URZ ;  /* 0x000000fffffff290 */ /* 0x000fe4000fffe0ff */
[----:B------:R-:W-:Y:S05]  /*6f40*/  @!P0 BRA `(.L_x_117) ;  /* 0x0000000000408947 */ /* 0x000fea0003800000 */
[----:B------:R-:W2:Y:S01]  /*6f50*/  LDCU.64 UR8, c[0x4][0x70] ;  /* 0x01000e00ff0877ac */ /* 0x000ea20008000a00 */
[----:B------:R-:W-:Y:S01]  /*6f60*/  MOV R3, 0x0 ;  /* 0x0000000000037802 */ /* 0x000fe20000000f00 */
[----:B-1----:R-:W-:Y:S02]  /*6f70*/  HFMA2 R12, -RZ, RZ, 0, 5.9604644775390625e-08 ;  /* 0x00000001ff0c7431 */ /* 0x002fe400000001ff */
[----:B------:R-:W-:Y:S02]  /*6f80*/  IMAD.MOV.U32 R8, RZ, RZ, 0x192 ;  /* 0x00000192ff087424 */ /* 0x000fe400078e00ff */
[----:B------:R-:W-:Y:S01]  /*6f90*/  IMAD.MOV.U32 R13, RZ, RZ, RZ ;  /* 0x000000ffff0d7224 */ /* 0x000fe200078e00ff */
[----:B------:R-:W1:Y:S01]  /*6fa0*/  LDCU.64 UR6, c[0x4][0x78] ;  /* 0x01000f00ff0677ac */ /* 0x000e620008000a00 */
[----:B------:R-:W3:Y:S01]  /*6fb0*/  LDC.64 R2, c[0x4][R3] ;  /* 0x0100000003027b82 */ /* 0x000ee20000000a00 */
[----:B------:R-:W5:Y:S01]  /*6fc0*/  LDCU.64 UR4, c[0x4][0x10] ;  /* 0x01000200ff0477ac */ /* 0x000f620008000a00 */
[----:B--2---:R-:W-:Y:S01]  /*6fd0*/  MOV R5, UR9 ;  /* 0x0000000900057c02 */ /* 0x004fe20008000f00 */
[----:B------:R-:W-:Y:S01]  /*6fe0*/  IMAD.U32 R4, RZ, RZ, UR8 ;  /* 0x00000008ff047e24 */ /* 0x000fe2000f8e00ff */
[----:B-1----:R-:W-:Y:S01]  /*6ff0*/  MOV R7, UR7 ;  /* 0x0000000700077c02 */ /* 0x002fe20008000f00 */
[----:B------:R-:W-:Y:S01]  /*7000*/  IMAD.U32 R6, RZ, RZ, UR6 ;  /* 0x00000006ff067e24 */ /* 0x000fe2000f8e00ff */
[----:B-----5:R-:W-:Y:S01]  /*7010*/  MOV R11, UR5 ;  /* 0x00000005000b7c02 */ /* 0x020fe20008000f00 */
[----:B------:R-:W-:Y:S02]  /*7020*/  IMAD.U32 R10, RZ, RZ, UR4 ;  /* 0x00000004ff0a7e24 */ /* 0x000fe4000f8e00ff */
[----:B------:R-:W-:Y:S07]  /*7030*/  LEPC R20, `(.L_x_117) ;  /* 0x000000001014794e */ /* 0x000fee0000000000 */
[----:B---34-:R-:W-:Y:S05]  /*7040*/  CALL.ABS.NOINC R2 ;  /* 0x0000000002007343 */ /* 0x018fea0003c00000 */
.L_x_117:
[----:B----4-:R-:W-:Y:S01]  /*7050*/  LOP3.LUT R20, R56, 0xffffe000, RZ, 0xc0, !PT ;  /* 0xffffe00038147812 */ /* 0x010fe200078ec0ff */
[----:B------:R-:W-:Y:S05]  /*7060*/  WARPSYNC.ALL ;  /* 0x0000000000007948 */ /* 0x000fea0003800000 */
[----:B------:R-:W-:Y:S01]  /*7070*/  R2UR UR4, R34 ;  /* 0x00000000220472ca */ /* 0x000fe200000e0000 */
[----:B-1----:R-:W-:Y:S01]  /*7080*/  IMAD.U32 R92, RZ, RZ, UR40 ;  /* 0x00000028ff5c7e24 */ /* 0x002fe2000f8e00ff */
        /* <DEDUP_REMOVED lines=8> */
[----:B------:R-:W1:Y:S10]  /*7110*/  LDTM.x16 R4, tmem[UR4+0x20] ;  /* 0x00002004000479ee */ /* 0x000e740008240000 */
[----:B------:R-:W-:Y:S02]  /*7120*/  @P6 LEA R92, R92, UR48, 0x3 ;  /* 0x000000305c5c6c11 */ /* 0x000fe4000f8e18ff */
[----:B------:R-:W-:Y:S03]  /*7130*/  @P6 SHF.L.U32 R93, R77, 0x1f, RZ ;  /* 0x0000001f4d5d6819 */ /* 0x000fe600000006ff */
[----:B------:R-:W-:Y:S05]  /*7140*/  @P6 VIADD R92, R92, 0x90 ;  /* 0x000000905c5c6836 */ /* 0x000fea0000000000 */
[----:B------:R-:W-:Y:S02]  /*7150*/  @P6 PRMT R91, R91, 0x654, R92 ;  /* 0x000006545b5b6816 */ /* 0x000fe4000000005c */
[----:B------:R-:W-:Y:S01]  /*7160*/  LEA R92, R43, UR48, 0x3 ;  /* 0x000000302b5c7c11 */ /* 0x000fe2000f8e18ff */
[C---:B-1----:R-:W-:Y:S01]  /*7170*/  FMUL R0, R32.reuse, R4 ;  /* 0x0000000420007220 */ /* 0x042fe20000400000 */
        /* <DEDUP_REMOVED lines=79> */
.L_x_119:
[----:B------:R-:W-:Y:S05]  /*7670*/  BSYNC.RECONVERGENT B0 ;  /* 0x0000000000007941 */ /* 0x000fea0003800200 */
.L_x_118:
        /* <DEDUP_REMOVED lines=13> */
[C---:B------:R-:W-:Y:S01]  /*7750*/  @P1 IMAD R3, R43.reuse, 0x2000, R80 ;  /* 0x000020002b031824 */ /* 0x040fe200078e0250 */
[C---:B------:R-:W-:Y:S01]  /*7760*/  @P1 LEA R0, R43.reuse, R78, 0xd ;  /* 0x0000004e2b001211 */ /* 0x040fe200078e68ff */
[C---:B------:R-:W-:Y:S02]  /*7770*/  @P1 IMAD R2, R43.reuse, 0x2000, R79 ;  /* 0x000020002b021824 */ /* 0x040fe400078e024f */
[----:B------:R-:W-:Y:S01]  /*7780*/  @P1 IMAD R43, R43, 0x2000, R86 ;  /* 0x000020002b2b1824 */ /* 0x000fe200078e0256 */
[----:B------:R-:W-:Y:S06]  /*7790*/  @P0 BRA `(.L_x_123) ;  /* 0x00000000000c0947 */ /* 0x000fec0003800000 */
[----:B-1----:R-:W-:Y:S04]  /*77a0*/  SHF.L.U32 R5, R77, 0x1f, RZ ;  /* 0x0000001f4d057819 */ /* 0x002fe800000006ff */
[----:B------:R-:W1:Y:S02]  /*77b0*/  SYNCS.PHASECHK.TRANS64.TRYWAIT P0, [R92+URZ+0x70], R5 ;  /* 0x000070055c0075a7 */ /* 0x000e6400080011ff */
[----:B-1----:R-:W-:Y:S05]  /*77c0*/  @!P0 BRA `(.L_x_124) ;  /* 0x0000001400ec8947 */ /* 0x002fea0003800000 */
.L_x_123:
[----:B------:R-:W-:Y:S05]  /*77d0*/  BSYNC B0 ;  /* 0x0000000000007941 */ /* 0x000fea0003800000 */
.L_x_122:
[----:B------:R-:W-:Y:S11]  /*77e0*/  ISETP.NE.AND P0, PT, R90, RZ, PT ;  /* 0x000000ff5a00720c */ /* 0x000ff60003f05270 */
[----:B------:R-:W-:Y:S02]  /*77f0*/  @!UPT UIADD3 URZ, UPT, UPT, URZ, URZ, URZ ;  /* 0x000000fffffff290 */ /* 0x000fe4000fffe0ff */
[----:B------:R2:W4:Y:S04]  /*7800*/  @P0 LDS.128 R56, [R3] ;  /* 0x0000000003380984 */ /* 0x0005280000000c00 */
[----:B------:R2:W1:Y:S04]  /*7810*/  @P0 LDS.128 R52, [R2+0x10] ;  /* 0x0000100002340984 */ /* 0x0004680000000c00 */
[----:B------:R2:W1:Y:S04]  /*7820*/  @P0 LDS.128 R48, [R0+0x20] ;  /* 0x0000200000300984 */ /* 0x0004680000000c00 */
[----:B------:R2:W1:Y:S02]  /*7830*/  @P0 LDS.128 R44, [R43+0x30] ;  /* 0x000030002b2c0984 */ /* 0x0004640000000c00 */
.L_x_121:
[----:B------:R-:W-:Y:S05]  /*7840*/  BSYNC B1 ;  /* 0x0000000000017941 */ /* 0x000fea0003800000 */
.L_x_120:
        /* <DEDUP_REMOVED lines=21> */
.L_x_125:
[----:B------:R-:W-:Y:S01]  /*79a0*/  ISETP.NE.AND P0, PT, R82, RZ, PT ;  /* 0x000000ff5200720c */ /* 0x000fe20003f05270 */
[----:B------:R-:W-:Y:S05]  /*79b0*/  WARPSYNC.ALL ;  /* 0x0000000000007948 */ /* 0x000fea0003800000 */
[----:B------:R-:W-:Y:S01]  /*79c0*/  R2UR UR4, R34 ;  /* 0x00000000220472ca */ /* 0x000fe200000e0000 */
[----:B------:R-:W-:Y:S01]  /*79d0*/  BSSY.RECONVERGENT B0, `(.L_x_126) ;  /* 0x000005c000007945 */ /* 0x000fe20003800200 */
[----:B------:R-:W-:Y:S02]  /*79e0*/  R2UR UR5, R88 ;  /* 0x00000000580572ca */ /* 0x000fe400000e0000 */
[----:B----4-:R-:W-:Y:S02]  /*79f0*/  LOP3.LUT R0, R56, 0xffffe000, RZ, 0xc0, !PT ;  /* 0xffffe00038007812 */ /* 0x010fe400078ec0ff */
[----:B------:R-:W-:Y:S02]  /*7a00*/  LOP3.LUT R2, R57, 0xffffe000, RZ, 0xc0, !PT ;  /* 0xffffe00039027812 */ /* 0x000fe400078ec0ff */
[----:B------:R-:W-:Y:S02]  /*7a10*/  LOP3.LUT R3, R58, 0xffffe000, RZ, 0xc0, !PT ;  /* 0xffffe0003a037812 */ /* 0x000fe400078ec0ff */
[----:B------:R-:W-:Y:S02]  /*7a20*/  LOP3.LUT R20, R59, 0xffffe000, RZ, 0xc0, !PT ;  /* 0xffffe0003b147812 */ /* 0x000fe400078ec0ff */
[----:B-1----:R-:W-:Y:S01]  /*7a30*/  LOP3.LUT R21, R52, 0xffffe000, RZ, 0xc0, !PT ;  /* 0xffffe00034157812 */ /* 0x002fe200078ec0ff */
[----:B------:R-:W1:Y:S01]  /*7a40*/  LDTM.x16 R4, tmem[UR4+0x30] ;  /* 0x00003004000479ee */ /* 0x000e620008240000 */
[----:B------:R-:W-:Y:S01]  /*7a50*/  LOP3.LUT R36, R53, 0xffffe000, RZ, 0xc0, !PT ;  /* 0xffffe00035247812 */ /* 0x000fe200078ec0ff */
[----:B------:R-:W-:Y:S01]  /*7a60*/  UIADD3 UR5, UPT, UPT, UR5, 0x100, URZ ;  /* 0x0000010005057890 */ /* 0x000fe2000fffe0ff */
[----:B------:R-:W-:Y:S01]  /*7a70*/  LOP3.LUT R37, R54, 0xffffe000, RZ, 0xc0, !PT ;  /* 0xffffe00036257812 */ /* 0x000fe200078ec0ff */
[----:B------:R-:W-:Y:S01]  /*7a80*/  NOP ;  /* 0x0000000000007918 */ /* 0x000fe20000000000 */
[----:B------:R-:W-:Y:S01]  /*7a90*/  LOP3.LUT R38, R55, 0xffffe000, RZ, 0xc0, !PT ;  /* 0xffffe00037267812 */ /* 0x000fe200078ec0ff */
[----:B------:R-:W-:Y:S01]  /*7aa0*/  UPRMT UR5, UR37, 0x654, UR5 ;  /* 0x0000065425057896 */ /* 0x000fe20008000005 */
[----:B------:R-:W-:Y:S02]  /*7ab0*/  LOP3.LUT R39, R48, 0xffffe000, RZ, 0xc0, !PT ;  /* 0xffffe00030277812 */ /* 0x000fe400078ec0ff */
[----:B------:R-:W-:Y:S02]  /*7ac0*/  LOP3.LUT R40, R49, 0xffffe000, RZ, 0xc0, !PT ;  /* 0xffffe00031287812 */ /* 0x000fe400078ec0ff */
[----:B------:R-:W-:Y:S02]  /*7ad0*/  LOP3.LUT R41, R50, 0xffffe000, RZ, 0xc0, !PT ;  /* 0xffffe00032297812 */ /* 0x000fe400078ec0ff */
[----:B------:R-:W-:Y:S02]  /*7ae0*/  LOP3.LUT R42, R51, 0xffffe000, RZ, 0xc0, !PT ;  /* 0xffffe000332a7812 */ /* 0x000fe400078ec0ff */
[----:B-1----:R-:W-:Y:S01]  /*7af0*/  SYNCS.ARRIVE.TRANS64.RED.A1T0 RZ, [UR5], RZ ;  /* 0x000000ffffff79a7 */ /* 0x002fe20008100405 */
[----:B------:R-:W-:Y:S02]  /*7b00*/  LOP3.LUT R43, R44, 0xffffe000, RZ, 0xc0, !PT ;  /* 0xffffe0002c2b7812 */ /* 0x000fe400078ec0ff */
[----:B------:R-:W-:Y:S02]  /*7b10*/  LOP3.LUT R44, R45, 0xffffe000, RZ, 0xc0, !PT ;  /* 0xffffe0002d2c7812 */ /* 0x000fe400078ec0ff */
[----:B------:R-:W-:Y:S02]  /*7b20*/  LOP3.LUT R45, R46, 0xffffe000, RZ, 0xc0, !PT ;  /* 0xffffe0002e2d7812 */ /* 0x000fe400078ec0ff */
[----:B------:R-:W-:Y:S01]  /*7b30*/  LOP3.LUT R46, R47, 0xffffe000, RZ, 0xc0, !PT ;  /* 0xffffe0002f2e7812 */ /* 0x000fe200078ec0ff */
[C---:B------:R-:W-:Y:S01]  /*7b40*/  FMUL R4, R32.reuse, R4 ;  /* 0x0000000420047220 */ /* 0x040fe20000400000 */
[C---:B------:R-:W-:Y:S01]  /*7b50*/  FMUL R5, R32.reuse, R5 ;  /* 0x0000000520057220 */ /* 0x040fe20000400000 */
[C---:B------:R-:W-:Y:S01]  /*7b60*/  FMUL R6, R32.reuse, R6 ;  /* 0x0000000620067220 */ /* 0x040fe20000400000 */
[C---:B------:R-:W-:Y:S01]  /*7b70*/  FMUL R7, R32.reuse, R7 ;  /* 0x0000000720077220 */ /* 0x040fe20000400000 */
[C---:B------:R-:W-:Y:S01]  /*7b80*/  FFMA R4, R35.reuse, R0, R4 ;  /* 0x0000000023047223 */ /* 0x040fe20000000004 */
[C---:B------:R-:W-:Y:S01]  /*7b90*/  FFMA R5, R35.reuse, R2, R5 ;  /* 0x0000000223057223 */ /* 0x040fe20000000005 */
[C---:B------:R-:W-:Y:S01]  /*7ba0*/  FFMA R6, R35.reuse, R3, R6 ;  /* 0x0000000323067223 */ /* 0x040fe20000000006 */
[C---:B------:R-:W-:Y:S01]  /*7bb0*/  FFMA R7, R35.reuse, R20, R7 ;  /* 0x0000001423077223 */ /* 0x040fe20000000007 */
[C---:B------:R-:W-:Y:S01]  /*7bc0*/  FMUL R8, R32.reuse, R8 ;  /* 0x0000000820087220 */ /* 0x040fe20000400000 */
        /* <DEDUP_REMOVED lines=9> */
[----:B------:R-:W-:Y:S01]  /*7c60*/  F2FP.TF32.F32.PACK_B R7, R7 ;  /* 0x00000007ff07723e */ /* 0x000fe200024050ff */
[C---:B------:R-:W-:Y:S01]  /*7c70*/  FFMA R11, R35.reuse, R38, R11 ;  /* 0x00000026230b7223 */ /* 0x040fe2000000000b */
[C---:B------:R-:W-:Y:S01]  /*7c80*/  FMUL R12, R32.reuse, R12 ;  /* 0x0000000c200c7220 */ /* 0x040fe20000400000 */
[----:B------:R-:W-:Y:S01]  /*7c90*/  F2FP.TF32.F32.PACK_B R8, R8 ;  /* 0x00000008ff08723e */ /* 0x000fe200024050ff */
[C---:B------:R-:W-:Y:S01]  /*7ca0*/  FMUL R13, R32.reuse, R13 ;  /* 0x0000000d200d7220 */ /* 0x040fe20000400000 */
[----:B------:R1:W-:Y:S01]  /*7cb0*/  STS.128 [R80+0x6000], R4 ;  /* 0x0060000450007388 */ /* 0x0003e20000000c00 */
        /* <DEDUP_REMOVED lines=8> */
[C---:B------:R-:W-:Y:S01]  /*7d40*/  FFMA R15, R35.reuse, R42, R15 ;  /* 0x0000002a230f7223 */ /* 0x040fe2000000000f */
[C---:B------:R-:W-:Y:S01]  /*7d50*/  FMUL R16, R32.reuse, R16 ;  /* 0x0000001020107220 */ /* 0x040fe20000400000 */
[----:B------:R-:W-:Y:S01]  /*7d60*/  F2FP.TF32.F32.PACK_B R12, R12 ;  /* 0x0000000cff0c723e */ /* 0x000fe200024050ff */
[----:B------:R1:W-:Y:S01]  /*7d70*/  STS.128 [R79+0x6010], R8 ;  /* 0x006010084f007388 */ /* 0x0003e20000000c00 */
[C---:B------:R-:W-:Y:S01]  /*7d80*/  FMUL R17, R32.reuse, R17 ;  /* 0x0000001120117220 */ /* 0x040fe20000400000 */
[C---:B------:R-:W-:Y:S01]  /*7d90*/  FMUL R18, R32.reuse, R18 ;  /* 0x0000001220127220 */ /* 0x040fe20000400000 */
[----:B------:R-:W-:Y:S01]  /*7da0*/  FMUL R19, R32, R19 ;  /* 0x0000001320137220 */ /* 0x000fe20000400000 */
[----:B------:R-:W-:Y:S01]  /*7db0*/  F2FP.TF32.F32.PACK_B R13, R13 ;  /* 0x0000000dff0d723e */ /* 0x000fe200024050ff */
[C---:B------:R-:W-:Y:S01]  /*7dc0*/  FFMA R16, R35.reuse, R43, R16 ;  /* 0x0000002b23107223 */ /* 0x040fe20000000010 */
[----:B------:R-:W-:Y:S01]  /*7dd0*/  F2FP.TF32.F32.PACK_B R14, R14 ;  /* 0x0000000eff0e723e */ /* 0x000fe200024050ff */
[C---:B------:R-:W-:Y:S01]  /*7de0*/  FFMA R17, R35.reuse, R44, R17 ;  /* 0x0000002c23117223 */ /* 0x040fe20000000011 */
[----:B------:R-:W-:Y:S01]  /*7df0*/  F2FP.TF32.F32.PACK_B R15, R15 ;  /* 0x0000000fff0f723e */ /* 0x000fe200024050ff */
[C---:B------:R-:W-:Y:S01]  /*7e00*/  FFMA R18, R35.reuse, R45, R18 ;  /* 0x0000002d23127223 */ /* 0x040fe20000000012 */
[----:B------:R-:W-:Y:S01]  /*7e10*/  FFMA R19, R35, R46, R19 ;  /* 0x0000002e23137223 */ /* 0x000fe20000000013 */
[----:B------:R-:W-:Y:S02]  /*7e20*/  F2FP.TF32.F32.PACK_B R16, R16 ;  /* 0x00000010ff10723e */ /* 0x000fe400024050ff */
[----:B------:R1:W-:Y:S01]  /*7e30*/  STS.128 [R78+0x6020], R12 ;  /* 0x0060200c4e007388 */ /* 0x0003e20000000c00 */
[----:B------:R-:W-:Y:S02]  /*7e40*/  F2FP.TF32.F32.PACK_B R17, R17 ;  /* 0x00000011ff11723e */ /* 0x000fe400024050ff */
        /* <DEDUP_REMOVED lines=20> */
.L_x_127:
[----:B------:R-:W-:Y:S05]  /*7f90*/  BSYNC.RECONVERGENT B0 ;  /* 0x0000000000007941 */ /* 0x000fea0003800200 */
.L_x_126:
[----:B------:R-:W-:Y:S01]  /*7fa0*/  BAR.SYNC.DEFER_BLOCKING 0x1, 0x80 ;  /* 0x0042000000007b1d */ /* 0x000fe20000010000 */
[----:B------:R-:W-:Y:S01]  /*7fb0*/  UISETP.NE.AND UP0, UPT, UR49, -0x4, UPT ;  /* 0xfffffffc3100788c */ /* 0x000fe2000bf05270 */
[----:B------:R-:W-:Y:S08]  /*7fc0*/  IADD3 R0, PT, PT, R30, 0x1, RZ ;  /* 0x000000011e007810 */ /* 0x000ff00007ffe0ff */
[----:B------:R-:W-:Y:S05]  /*7fd0*/  BRA.U !UP0, `(.L_x_128) ;  /* 0x0000000108287547 */ /* 0x000fea000b800000 */
[----:B------:R-:W-:Y:S01]  /*7fe0*/  ISETP.NE.AND P0, PT, R87, RZ, PT ;  /* 0x000000ff5700720c */ /* 0x000fe20003f05270 */
[----:B------:R-:W-:Y:S01]  /*7ff0*/  IMAD.U32 R3, RZ, RZ, UR51 ;  /* 0x00000033ff037e24 */ /* 0x000fe2000f8e00ff */
[----:B------:R-:W-:Y:S01]  /*8000*/  UIADD3 UR51, UPT, UPT, UR51, 0x1, URZ ;  /* 0x0000000133337890 */ /* 0x000fe2000fffe0ff */
[----:B------:R-:W-:Y:S03]  /*8010*/  IMAD.U32 R2, RZ, RZ, UR37 ;  /* 0x00000025ff027e24 */ /* 0x000fe6000f8e00ff */
[----:B------:R-:W-:Y:S04]  /*8020*/  UISETP.NE.AND UP0, UPT, UR51, 0x4, UPT ;  /* 0x000000043300788c */ /* 0x000fe8000bf05270 */
[----:B------:R-:W-:Y:S03]  /*8030*/  USEL UR51, UR51, URZ, UP0 ;  /* 0x000000ff33337287 */ /* 0x000fe60008000000 */
[----:B------:R-:W-:Y:S05]  /*8040*/  @P0 LEA R3, R3, UR48, 0x3 ;  /* 0x0000003003030c11 */ /* 0x000fea000f8e18ff */
[----:B------:R-:W-:Y:S05]  /*8050*/  @P0 VIADD R3, R3, 0x90 ;  /* 0x0000009003030836 */ /* 0x000fea0000000000 */
[----:B------:R-:W-:Y:S04]  /*8060*/  @P0 PRMT R2, R2, 0x654, R3 ;  /* 0x0000065402020816 */ /* 0x000fe80000000003 */
[----:B------:R2:W-:Y:S03]  /*8070*/  @P0 SYNCS.ARRIVE.TRANS64.RED.A1T0 RZ, [R2+URZ], RZ ;  /* 0x000000ff02ff09a7 */ /* 0x0005e600081004ff */
.L_x_128:
[----:B------:R-:W-:Y:S01]  /*8080*/  ISETP.NE.AND P2, PT, R83, RZ, PT ;  /* 0x000000ff5300720c */ /* 0x000fe20003f45270 */
[----:B------:R-:W-:Y:S01]  /*8090*/  UIADD3 UR49, UPT, UPT, UR49, 0x4, URZ ;  /* 0x0000000431317890 */ /* 0x000fe2000fffe0ff */
[----:B------:R-:W-:Y:S01]  /*80a0*/  ISETP.NE.AND P0, PT, R85, 0x2, PT ;  /* 0x000000025500780c */ /* 0x000fe20003f05270 */
[----:B------:R-:W-:Y:S01]  /*80b0*/  IMAD.IADD R20, R29, 0x1, R66 ;  /* 0x000000011d147824 */ /* 0x000fe200078e0242 */
[----:B------:R-:W-:Y:S01]  /*80c0*/  ISETP.NE.AND P1, PT, R0, 0x4, PT ;  /* 0x000000040000780c */ /* 0x000fe20003f25270 */
[----:B------:R-:W-:Y:S01]  /*80d0*/  IMAD.IADD R21, R31, 0x1, R68 ;  /* 0x000000011f157824 */ /* 0x000fe200078e0244 */
[----:B--2---:R-:W-:Y:S02]  /*80e0*/  SEL R2, RZ, 0x1, P0 ;  /* 0x00000001ff027807 */ /* 0x004fe40000000000 */
[----:B------:R-:W-:Y:S02]  /*80f0*/  SEL R3, RZ, 0x1, P1 ;  /* 0x00000001ff037807 */ /* 0x000fe40000800000 */
[----:B------:R-:W-:Y:S02]  /*8100*/  LOP3.LUT R75, R75, R2, RZ, 0x3c, !PT ;  /* 0x000000024b4b7212 */ /* 0x000fe400078e3cff */
[----:B------:R-:W-:Y:S02]  /*8110*/  LOP3.LUT R76, R76, R3, RZ, 0x3c, !PT ;  /* 0x000000034c4c7212 */ /* 0x000fe400078e3cff */
[----:B------:R-:W-:Y:S02]  /*8120*/  @P2 R2UR UR36, R74 ;  /* 0x000000004a2422ca */ /* 0x000fe400000e0000 */
[----:B------:R-:W-:Y:S02]  /*8130*/  SEL R85, R85, RZ, P0 ;  /* 0x000000ff55557207 */ /* 0x000fe40000000000 */
[----:B------:R-:W-:Y:S01]  /*8140*/  SEL R30, R0, RZ, P1 ;  /* 0x000000ff001e7207 */ /* 0x000fe20000800000 */
[----:B------:R-:W-:Y:S10]  /*8150*/  @P2 BRA `(.L_x_129) ;  /* 0xffffffcc00502947 */ /* 0x000ff4000383ffff */
[----:B------:R-:W-:-:S09]  /*8160*/  UISETP.NE.AND UP0, UPT, UR50, URZ, UPT ;  /* 0x000000ff3200728c */ /* 0x000fd2000bf05270 */
[----:B------:R-:W-:Y:S05]  /*8170*/  BRA.U !UP0, `(.L_x_130) ;  /* 0x0000000108487547 */ /* 0x000fea000b800000 */
[----:B------:R-:W2:Y:S02]  /*8180*/  LDCU.64 UR4, c[0x0][0x890] ;  /* 0x00011200ff0477ac */ /* 0x000ea40008000a00 */
[----:B--2---:R-:W-:-:S04]  /*8190*/  UISETP.NE.U32.AND UP0, UPT, UR4, URZ, UPT ;  /* 0x000000ff0400728c */ /* 0x004fc8000bf05070 */
[----:B------:R-:W-:-:S09]  /*81a0*/  UISETP.NE.AND.EX UP0, UPT, UR5, URZ, UPT, UP0 ;  /* 0x000000ff0500728c */ /* 0x000fd2000bf05300 */
[----:B------:R-:W-:Y:S05]  /*81b0*/  BRA.U UP0, `(.L_x_131) ;  /* 0x00000001000c7547 */ /* 0x000fea000b800000 */
[----:B------:R-:W-:-:S13]  /*81c0*/  FSETP.NEU.AND P0, PT, R35, RZ, PT ;  /* 0x000000ff2300720b */ /* 0x000fda0003f0d000 */
[----:B------:R-:W-:Y:S05]  /*81d0*/  @!P0 EXIT ;  /* 0x000000000000894d */ /* 0x000fea0003800000 */
[----:B------:R-:W-:Y:S05]  /*81e0*/  BRA `(.L_x_130) ;  /* 0x00000000002c7947 */ /* 0x000fea0003800000 */
.L_x_131:
[----:B------:R-:W-:Y:S01]  /*81f0*/  ISETP.NE.AND P0, PT, R84, RZ, PT ;  /* 0x000000ff5400720c */ /* 0x000fe20003f05270 */
[----:B------:R-:W-:-:S12]  /*8200*/  BSSY.RECONVERGENT B0, `(.L_x_130) ;  /* 0x0000009000007945 */ /* 0x000fd80003800200 */
[----:B------:R-:W-:Y:S05]  /*8210*/  @P0 BRA `(.L_x_132) ;  /* 0x0000000000140947 */ /* 0x000fea0003800000 */
[----:B------:R-:W2:Y:S02]  /*8220*/  LDCU.64 UR4, c[0x0][0x888] ;  /* 0x00011100ff0477ac */ /* 0x000ea40008000a00 */
[----:B--2---:R-:W-:-:S04]  /*8230*/  ISETP.NE.U32.AND P0, PT, RZ, UR4, PT ;  /* 0x00000004ff007c0c */ /* 0x004fc8000bf05070 */
[----:B------:R-:W-:-:S13]  /*8240*/  ISETP.NE.AND.EX P0, PT, RZ, UR5, PT, P0 ;  /* 0x00000005ff007c0c */ /* 0x000fda000bf05300 */
[----:B------:R-:W-:Y:S05]  /*8250*/  @!P0 EXIT ;  /* 0x000000000000894d */ /* 0x000fea0003800000 */
[----:B------:R-:W-:Y:S05]  /*8260*/  BRA `(.L_x_133) ;  /* 0x0000000000087947 */ /* 0x000fea0003800000 */
.L_x_132:
[----:B------:R-:W-:-:S13]  /*8270*/  FSETP.NEU.AND P0, PT, R35, RZ, PT ;  /* 0x000000ff2300720b */ /* 0x000fda0003f0d000 */
[----:B------:R-:W-:Y:S05]  /*8280*/  @!P0 EXIT ;  /* 0x000000000000894d */ /* 0x000fea0003800000 */
.L_x_133:
[----:B------:R-:W-:Y:S05]  /*8290*/  BSYNC.RECONVERGENT B0 ;  /* 0x0000000000007941 */ /* 0x000fea0003800200 */
.L_x_130:
[----:B------:R-:W-:Y:S01]  /*82a0*/  ULEA UR4, UR51, UR48, 0x3 ;  /* 0x0000003033047291 */ /* 0x000fe2000f8e18ff */
[----:B------:R-:W-:-:S04]  /*82b0*/  DEPBAR.LE SB0, 0x0 ;  /* 0x000080000000791a */ /* 0x000fc80000000000 */
[----:B------:R-:W-:-:S04]  /*82c0*/  UIADD3 UR4, UPT, UPT, UR4, 0x90, URZ ;  /* 0x0000009004047890 */ /* 0x000fc8000fffe0ff */
[----:B------:R-:W-:-:S09]  /*82d0*/  UPRMT UR4, UR37, 0x654, UR4 ;  /* 0x0000065425047896 */ /* 0x000fd20008000004 */
[----:B------:R-:W-:Y:S01]  /*82e0*/  SYNCS.ARRIVE.TRANS64.RED.A1T0 RZ, [UR4], RZ ;  /* 0x000000ffffff79a7 */ /* 0x000fe20008100404 */
[----:B------:R-:W-:Y:S05]  /*82f0*/  EXIT ;  /* 0x000000000000794d */ /* 0x000fea0003800000 */
.L_x_19:
[----:B--2---:R2:W1:Y:S02]  /*8300*/  SYNCS.PHASECHK.TRANS64.TRYWAIT P0, [R3+URZ+0x130], R2 ;  /* 0x00013002030075a7 */ /* 0x00446400080011ff */
[----:B-1----:R-:W-:Y:S05]  /*8310*/  @!P0 NANOSLEEP.SYNCS 0x989680 ;  /* 0x009896800000895d */ /* 0x002fea0003900000 */
[----:B------:R-:W1:Y:S02]  /*8320*/  @!P0 SYNCS.PHASECHK.TRANS64 P0, [R3+URZ+0x130], R2 ;  /* 0x00013002030085a7 */ /* 0x000e6400080010ff */
[----:B-1----:R-:W-:Y:S05]  /*8330*/  @!P0 BRA `(.L_x_19) ;  /* 0xfffffffc00f08947 */ /* 0x002fea000383ffff */
[----:B------:R-:W-:Y:S05]  /*8340*/  BRA `(.L_x_134) ;  /* 0xffffff9000c07947 */ /* 0x000fea000383ffff */
.L_x_22:
[----:B-1----:R-:W-:-:S07]  /*8350*/  MOV R2, UR33 ;  /* 0x0000002100027c02 */ /* 0x002fce0008000f00 */
.L_x_135:
[----:B-1----:R1:W2:Y:S02]  /*8360*/  SYNCS.PHASECHK.TRANS64.TRYWAIT P0, [R2+URZ+0x38], R5 ;  /* 0x00003805020075a7 */ /* 0x0022a400080011ff */
[----:B--2---:R-:W-:Y:S05]  /*8370*/  @!P0 NANOSLEEP.SYNCS 0x989680 ;  /* 0x009896800000895d */ /* 0x004fea0003900000 */
[----:B------:R-:W2:Y:S02]  /*8380*/  @!P0 SYNCS.PHASECHK.TRANS64 P0, [R2+URZ+0x38], R5 ;  /* 0x00003805020085a7 */ /* 0x000ea400080010ff */
[----:B--2---:R-:W-:Y:S05]  /*8390*/  @!P0 BRA `(.L_x_135) ;  /* 0xfffffffc00f08947 */ /* 0x004fea000383ffff */
[----:B------:R-:W-:Y:S05]  /*83a0*/  BRA `(.L_x_21) ;  /* 0xffffff9400107947 */ /* 0x000fea000383ffff */
.L_x_28:
[----:B-1----:R-:W-:-:S07]  /*83b0*/  MOV R2, UR17 ;  /* 0x0000001100027c02 */ /* 0x002fce0008000f00 */
.L_x_136:
[----:B-1----:R1:W2:Y:S02]  /*83c0*/  SYNCS.PHASECHK.TRANS64.TRYWAIT P0, [R2+URZ+0x38], R5 ;  /* 0x00003805020075a7 */ /* 0x0022a400080011ff */
[----:B--2---:R-:W-:Y:S05]  /*83d0*/  @!P0 NANOSLEEP.SYNCS 0x989680 ;  /* 0x009896800000895d */ /* 0x004fea0003900000 */
[----:B------:R-:W2:Y:S02]  /*83e0*/  @!P0 SYNCS.PHASECHK.TRANS64 P0, [R2+URZ+0x38], R5 ;  /* 0x00003805020085a7 */ /* 0x000ea400080010ff */
[----:B--2---:R-:W-:Y:S05]  /*83f0*/  @!P0 BRA `(.L_x_136) ;  /* 0xfffffffc00f08947 */ /* 0x004fea000383ffff */
[----:B------:R-:W-:Y:S05]  /*8400*/  BRA `(.L_x_27) ;  /* 0xffffff9400b87947 */ /* 0x000fea000383ffff */
.L_x_32:
[----:B-1----:R1:W2:Y:S02]  /*8410*/  SYNCS.PHASECHK.TRANS64.TRYWAIT P0, [R2+URZ+0xc0], R3 ;  /* 0x0000c003020075a7 */ /* 0x0022a400080011ff */
[----:B--2---:R-:W-:Y:S05]  /*8420*/  @!P0 NANOSLEEP.SYNCS 0x989680 ;  /* 0x009896800000895d */ /* 0x004fea0003900000 */
[----:B------:R-:W2:Y:S02]  /*8430*/  @!P0 SYNCS.PHASECHK.TRANS64 P0, [R2+URZ+0xc0], R3 ;  /* 0x0000c003020085a7 */ /* 0x000ea400080010ff */
[----:B--2---:R-:W-:Y:S05]  /*8440*/  @!P0 BRA `(.L_x_32) ;  /* 0xfffffffc00f08947 */ /* 0x004fea000383ffff */
[----:B------:R-:W-:Y:S05]  /*8450*/  BRA `(.L_x_137) ;  /* 0xffffff9800487947 */ /* 0x000fea000383ffff */
.L_x_36:
[----:B----4-:R-:W-:-:S07]  /*8460*/  MOV R0, UR5 ;  /* 0x0000000500007c02 */ /* 0x010fce0008000f00 */
.L_x_138:
[----:B-1----:R1:W2:Y:S02]  /*8470*/  SYNCS.PHASECHK.TRANS64.TRYWAIT P0, [R0+URZ], R3 ;  /* 0x00000003000075a7 */ /* 0x0022a400080011ff */
[----:B--2---:R-:W-:Y:S05]  /*8480*/  @!P0 NANOSLEEP.SYNCS 0x989680 ;  /* 0x009896800000895d */ /* 0x004fea0003900000 */
[----:B------:R-:W2:Y:S02]  /*8490*/  @!P0 SYNCS.PHASECHK.TRANS64 P0, [R0+URZ], R3 ;  /* 0x00000003000085a7 */ /* 0x000ea400080010ff */
[----:B--2---:R-:W-:Y:S05]  /*84a0*/  @!P0 BRA `(.L_x_138) ;  /* 0xfffffffc00f08947 */ /* 0x004fea000383ffff */
[----:B------:R-:W-:Y:S05]  /*84b0*/  BRA `(.L_x_139) ;  /* 0xffffff9c00b87947 */ /* 0x000fea000383ffff */
.L_x_37:
[----:B----4-:R-:W-:-:S07]  /*84c0*/  MOV R0, UR5 ;  /* 0x0000000500007c02 */ /* 0x010fce0008000f00 */
.L_x_140:
[----:B-1----:R1:W2:Y:S02]  /*84d0*/  SYNCS.PHASECHK.TRANS64.TRYWAIT P0, [R0+URZ], R3 ;  /* 0x00000003000075a7 */ /* 0x0022a400080011ff */
[----:B--2---:R-:W-:Y:S05]  /*84e0*/  @!P0 NANOSLEEP.SYNCS 0x989680 ;  /* 0x009896800000895d */ /* 0x004fea0003900000 */
[----:B------:R-:W2:Y:S02]  /*84f0*/  @!P0 SYNCS.PHASECHK.TRANS64 P0, [R0+URZ], R3 ;  /* 0x00000003000085a7 */ /* 0x000ea400080010ff */
[----:B--2---:R-:W-:Y:S05]  /*8500*/  @!P0 BRA `(.L_x_140) ;  /* 0xfffffffc00f08947 */ /* 0x004fea000383ffff */
[----:B------:R-:W-:Y:S05]  /*8510*/  BRA `(.L_x_141) ;  /* 0xffffff9c00c47947 */ /* 0x000fea000383ffff */
.L_x_38:
[----:B----4-:R-:W-:-:S07]  /*8520*/  MOV R0, UR5 ;  /* 0x0000000500007c02 */ /* 0x010fce0008000f00 */
.L_x_142:
[----:B-1----:R1:W2:Y:S02]  /*8530*/  SYNCS.PHASECHK.TRANS64.TRYWAIT P0, [R0+URZ], R3 ;  /* 0x00000003000075a7 */ /* 0x0022a400080011ff */
[----:B--2---:R-:W-:Y:S05]  /*8540*/  @!P0 NANOSLEEP.SYNCS 0x989680 ;  /* 0x009896800000895d */ /* 0x004fea0003900000 */
[----:B------:R-:W2:Y:S02]  /*8550*/  @!P0 SYNCS.PHASECHK.TRANS64 P0, [R0+URZ], R3 ;  /* 0x00000003000085a7 */ /* 0x000ea400080010ff */
[----:B--2---:R-:W-:Y:S05]  /*8560*/  @!P0 BRA `(.L_x_142) ;  /* 0xfffffffc00f08947 */ /* 0x004fea000383ffff */
[----:B------:R-:W-:Y:S05]  /*8570*/  BRA `(.L_x_143) ;  /* 0xffffff9c00d07947 */ /* 0x000fea000383ffff */
.L_x_39:
[----:B----4-:R-:W-:-:S07]  /*8580*/  MOV R0, UR5 ;  /* 0x0000000500007c02 */ /* 0x010fce0008000f00 */
.L_x_144:
[----:B-1----:R1:W2:Y:S02]  /*8590*/  SYNCS.PHASECHK.TRANS64.TRYWAIT P0, [R0+URZ], R3 ;  /* 0x00000003000075a7 */ /* 0x0022a400080011ff */
[----:B--2---:R-:W-:Y:S05]  /*85a0*/  @!P0 NANOSLEEP.SYNCS 0x989680 ;  /* 0x009896800000895d */ /* 0x004fea0003900000 */
[----:B------:R-:W2:Y:S02]  /*85b0*/  @!P0 SYNCS.PHASECHK.TRANS64 P0, [R0+URZ], R3 ;  /* 0x00000003000085a7 */ /* 0x000ea400080010ff */
[----:B--2---:R-:W-:Y:S05]  /*85c0*/  @!P0 BRA `(.L_x_144) ;  /* 0xfffffffc00f08947 */ /* 0x004fea000383ffff */
[----:B------:R-:W-:Y:S05]  /*85d0*/  BRA `(.L_x_145) ;  /* 0xffffff9c00dc7947 */ /* 0x000fea000383ffff */
.L_x_40:
[----:B----4-:R-:W-:-:S07]  /*85e0*/  MOV R0, UR5 ;  /* 0x0000000500007c02 */ /* 0x010fce0008000f00 */
.L_x_146:
[----:B-1----:R1:W2:Y:S02]  /*85f0*/  SYNCS.PHASECHK.TRANS64.TRYWAIT P0, [R0+URZ], R3 ;  /* 0x00000003000075a7 */ /* 0x0022a400080011ff */
[----:B--2---:R-:W-:Y:S05]  /*8600*/  @!P0 NANOSLEEP.SYNCS 0x989680 ;  /* 0x009896800000895d */ /* 0x004fea0003900000 */
[----:B------:R-:W2:Y:S02]  /*8610*/  @!P0 SYNCS.PHASECHK.TRANS64 P0, [R0+URZ], R3 ;  /* 0x00000003000085a7 */ /* 0x000ea400080010ff */
[----:B--2---:R-:W-:Y:S05]  /*8620*/  @!P0 BRA `(.L_x_146) ;  /* 0xfffffffc00f08947 */ /* 0x004fea000383ffff */
[----:B------:R-:W-:Y:S05]  /*8630*/  BRA `(.L_x_147) ;  /* 0xffffff9c00e87947 */ /* 0x000fea000383ffff */
.L_x_41:
[----:B----4-:R-:W-:-:S07]  /*8640*/  MOV R0, UR5 ;  /* 0x0000000500007c02 */ /* 0x010fce0008000f00 */
.L_x_148:
[----:B-1----:R1:W2:Y:S02]  /*8650*/  SYNCS.PHASECHK.TRANS64.TRYWAIT P0, [R0+URZ], R3 ;  /* 0x00000003000075a7 */ /* 0x0022a400080011ff */
[----:B--2---:R-:W-:Y:S05]  /*8660*/  @!P0 NANOSLEEP.SYNCS 0x989680 ;  /* 0x009896800000895d */ /* 0x004fea0003900000 */
[----:B------:R-:W2:Y:S02]  /*8670*/  @!P0 SYNCS.PHASECHK.TRANS64 P0, [R0+URZ], R3 ;  /* 0x00000003000085a7 */ /* 0x000ea400080010ff */
[----:B--2---:R-:W-:Y:S05]  /*8680*/  @!P0 BRA `(.L_x_148) ;  /* 0xfffffffc00f08947 */ /* 0x004fea000383ffff */
[----:B------:R-:W-:Y:S05]  /*8690*/  BRA `(.L_x_149) ;  /* 0xffffff9c00f47947 */ /* 0x000fea000383ffff */
.L_x_44:
[----:B-1----:R1:W2:Y:S02]  /*86a0*/  SYNCS.PHASECHK.TRANS64.TRYWAIT P0, [R0+URZ+0x120], R5 ;  /* 0x00012005000075a7 */ /* 0x0022a400080011ff */
[----:B--2---:R-:W-:Y:S05]  /*86b0*/  @!P0 NANOSLEEP.SYNCS 0x989680 ;  /* 0x009896800000895d */ /* 0x004fea0003900000 */
[----:B------:R-:W2:Y:S02]  /*86c0*/  @!P0 SYNCS.PHASECHK.TRANS64 P0, [R0+URZ+0x120], R5 ;  /* 0x00012005000085a7 */ /* 0x000ea400080010ff */
[----:B--2---:R-:W-:Y:S05]  /*86d0*/  @!P0 BRA `(.L_x_44) ;  /* 0xfffffffc00f08947 */ /* 0x004fea000383ffff */
[----:B------:R-:W-:Y:S05]  /*86e0*/  BRA `(.L_x_150) ;  /* 0xffffffa000507947 */ /* 0x000fea000383ffff */
.L_x_45:
[----:B------:R-:W-:-:S07]  /*86f0*/  MOV R0, UR5 ;  /* 0x0000000500007c02 */ /* 0x000fce0008000f00 */
.L_x_151:
[----:B-1----:R1:W2:Y:S02]  /*8700*/  SYNCS.PHASECHK.TRANS64.TRYWAIT P0, [R0+URZ+0xd0], R5 ;  /* 0x0000d005000075a7 */ /* 0x0022a400080011ff */
[----:B--2---:R-:W-:Y:S05]  /*8710*/  @!P0 NANOSLEEP.SYNCS 0x989680 ;  /* 0x009896800000895d */ /* 0x004fea0003900000 */
[----:B------:R-:W2:Y:S02]  /*8720*/  @!P0 SYNCS.PHASECHK.TRANS64 P0, [R0+URZ+0xd0], R5 ;  /* 0x0000d005000085a7 */ /* 0x000ea400080010ff */
[----:B--2---:R-:W-:Y:S05]  /*8730*/  @!P0 BRA `(.L_x_151) ;  /* 0xfffffffc00f08947 */ /* 0x004fea000383ffff */
[----:B------:R-:W-:Y:S05]  /*8740*/  BRA `(.L_x_152) ;  /* 0xffffffa000607947 */ /* 0x000fea000383ffff */
.L_x_46:
[----:B-1----:R1:W2:Y:S02]  /*8750*/  SYNCS.PHASECHK.TRANS64.TRYWAIT P1, [R0+URZ+0xc0], R5 ;  /* 0x0000c005000075a7 */ /* 0x0022a400080211ff */
[----:B--2---:R-:W-:Y:S05]  /*8760*/  @!P1 NANOSLEEP.SYNCS 0x989680 ;  /* 0x009896800000995d */ /* 0x004fea0003900000 */
[----:B------:R-:W2:Y:S02]  /*8770*/  @!P1 SYNCS.PHASECHK.TRANS64 P1, [R0+URZ+0xc0], R5 ;  /* 0x0000c005000095a7 */ /* 0x000ea400080210ff */
[----:B--2---:R-:W-:Y:S05]  /*8780*/  @!P1 BRA `(.L_x_46) ;  /* 0xfffffffc00f09947 */ /* 0x004fea000383ffff */
[----:B------:R-:W-:Y:S05]  /*8790*/  BRA `(.L_x_153) ;  /* 0xffffffa000907947 */ /* 0x000fea000383ffff */
.L_x_49:
[----:B------:R-:W-:-:S07]  /*87a0*/  MOV R0, UR5 ;  /* 0x0000000500007c02 */ /* 0x000fce0008000f00 */
.L_x_154:
[----:B-1----:R1:W2:Y:S02]  /*87b0*/  SYNCS.PHASECHK.TRANS64.TRYWAIT P0, [R0+URZ+0xd0], R3 ;  /* 0x0000d003000075a7 */ /* 0x0022a400080011ff */
[----:B--2---:R-:W-:Y:S05]  /*87c0*/  @!P0 NANOSLEEP.SYNCS 0x989680 ;  /* 0x009896800000895d */ /* 0x004fea0003900000 */
[----:B------:R-:W2:Y:S02]  /*87d0*/  @!P0 SYNCS.PHASECHK.TRANS64 P0, [R0+URZ+0xd0], R3 ;  /* 0x0000d003000085a7 */ /* 0x000ea400080010ff */
[----:B--2---:R-:W-:Y:S05]  /*87e0*/  @!P0 BRA `(.L_x_154) ;  /* 0xfffffffc00f08947 */ /* 0x004fea000383ffff */
[----:B------:R-:W-:Y:S05]  /*87f0*/  BRA `(.L_x_48) ;  /* 0xffffffa000e47947 */ /* 0x000fea000383ffff */
.L_x_56:
[----:B-1----:R1:W2:Y:S02]  /*8800*/  SYNCS.PHASECHK.TRANS64.TRYWAIT P1, [R0+URZ+0xc0], R5 ;  /* 0x0000c005000075a7 */ /* 0x0022a400080211ff */
[----:B--2---:R-:W-:Y:S05]  /*8810*/  @!P1 NANOSLEEP.SYNCS 0x989680 ;  /* 0x009896800000995d */ /* 0x004fea0003900000 */
[----:B------:R-:W2:Y:S02]  /*8820*/  @!P1 SYNCS.PHASECHK.TRANS64 P1, [R0+URZ+0xc0], R5 ;  /* 0x0000c005000095a7 */ /* 0x000ea400080210ff */
[----:B--2---:R-:W-:Y:S05]  /*8830*/  @!P1 BRA `(.L_x_56) ;  /* 0xfffffffc00f09947 */ /* 0x004fea000383ffff */
[----:B------:R-:W-:Y:S05]  /*8840*/  BRA `(.L_x_155) ;  /* 0xffffffa800547947 */ /* 0x000fea000383ffff */
.L_x_57:
[----:B------:R-:W-:-:S07]  /*8850*/  MOV R3, UR7 ;  /* 0x0000000700037c02 */ /* 0x000fce0008000f00 */
.L_x_156:
[----:B-1----:R1:W2:Y:S02]  /*8860*/  SYNCS.PHASECHK.TRANS64.TRYWAIT P0, [R3+URZ+0x100], R0 ;  /* 0x00010000030075a7 */ /* 0x0022a400080011ff */
[----:B--2---:R-:W-:Y:S05]  /*8870*/  @!P0 NANOSLEEP.SYNCS 0x989680 ;  /* 0x009896800000895d */ /* 0x004fea0003900000 */
[----:B------:R-:W2:Y:S02]  /*8880*/  @!P0 SYNCS.PHASECHK.TRANS64 P0, [R3+URZ+0x100], R0 ;  /* 0x00010000030085a7 */ /* 0x000ea400080010ff */
[----:B--2---:R-:W-:Y:S05]  /*8890*/  @!P0 BRA `(.L_x_156) ;  /* 0xfffffffc00f08947 */ /* 0x004fea000383ffff */
[----:B------:R-:W-:Y:S05]  /*88a0*/  BRA `(.L_x_157) ;  /* 0xffffffa8008c7947 */ /* 0x000fea000383ffff */
.L_x_60:
[----:B------:R-:W-:Y:S07]  /*88b0*/  MOV R0, UR6 ;  /* 0x0000000600007c02 */ /* 0x000fee0008000f00 */
.L_x_158:
[----:B-1----:R1:W2:Y:S02]  /*88c0*/  SYNCS.PHASECHK.TRANS64.TRYWAIT P0, [R0+URZ], R3 ;  /* 0x00000003000075a7 */ /* 0x0022a400080011ff */
[----:B--2---:R-:W-:Y:S05]  /*88d0*/  @!P0 NANOSLEEP.SYNCS 0x989680 ;  /* 0x009896800000895d */ /* 0x004fea0003900000 */
[----:B------:R-:W2:Y:S02]  /*88e0*/  @!P0 SYNCS.PHASECHK.TRANS64 P0, [R0+URZ], R3 ;  /* 0x00000003000085a7 */ /* 0x000ea400080010ff */
[----:B--2---:R-:W-:Y:S05]  /*88f0*/  @!P0 BRA `(.L_x_158) ;  /* 0xfffffffc00f08947 */ /* 0x004fea000383ffff */
[----:B------:R-:W-:Y:S05]  /*8900*/  BRA `(.L_x_59) ;  /* 0xffffffa800a87947 */ /* 0x000fea000383ffff */
.L_x_63:
[----:B------:R-:W-:-:S07]  /*8910*/  MOV R0, UR6 ;  /* 0x0000000600007c02 */ /* 0x000fce0008000f00 */
.L_x_159:
[----:B--2---:R2:W4:Y:S02]  /*8920*/  SYNCS.PHASECHK.TRANS64.TRYWAIT P0, [R0+URZ], R3 ;  /* 0x00000003000075a7 */ /* 0x00452400080011ff */
[----:B----4-:R-:W-:Y:S05]  /*8930*/  @!P0 NANOSLEEP.SYNCS 0x989680 ;  /* 0x009896800000895d */ /* 0x010fea0003900000 */
[----:B------:R-:W4:Y:S02]  /*8940*/  @!P0 SYNCS.PHASECHK.TRANS64 P0, [R0+URZ], R3 ;  /* 0x00000003000085a7 */ /* 0x000f2400080010ff */
[----:B----4-:R-:W-:Y:S05]  /*8950*/  @!P0 BRA `(.L_x_159) ;  /* 0xfffffffc00f08947 */ /* 0x010fea000383ffff */
[----:B------:R-:W-:Y:S05]  /*8960*/  BRA `(.L_x_160) ;  /* 0xffffffac00847947 */ /* 0x000fea000383ffff */
.L_x_64:
[----:B------:R-:W-:-:S07]  /*8970*/  MOV R0, UR6 ;  /* 0x0000000600007c02 */ /* 0x000fce0008000f00 */
.L_x_161:
[----:B-1----:R1:W2:Y:S02]  /*8980*/  SYNCS.PHASECHK.TRANS64.TRYWAIT P0, [R0+URZ], R3 ;  /* 0x00000003000075a7 */ /* 0x0022a400080011ff */
[----:B--2---:R-:W-:Y:S05]  /*8990*/  @!P0 NANOSLEEP.SYNCS 0x989680 ;  /* 0x009896800000895d */ /* 0x004fea0003900000 */
[----:B------:R-:W2:Y:S02]  /*89a0*/  @!P0 SYNCS.PHASECHK.TRANS64 P0, [R0+URZ], R3 ;  /* 0x00000003000085a7 */ /* 0x000ea400080010ff */
[----:B--2---:R-:W-:Y:S05]  /*89b0*/  @!P0 BRA `(.L_x_161) ;  /* 0xfffffffc00f08947 */ /* 0x004fea000383ffff */
[----:B------:R-:W-:Y:S05]  /*89c0*/  BRA `(.L_x_162) ;  /* 0xffffffac00907947 */ /* 0x000fea000383ffff */
.L_x_65:
[----:B------:R-:W-:-:S07]  /*89d0*/  MOV R0, UR6 ;  /* 0x0000000600007c02 */ /* 0x000fce0008000f00 */
.L_x_163:
[----:B-1----:R1:W2:Y:S02]  /*89e0*/  SYNCS.PHASECHK.TRANS64.TRYWAIT P0, [R0+URZ], R3 ;  /* 0x00000003000075a7 */ /* 0x0022a400080011ff */
[----:B--2---:R-:W-:Y:S05]  /*89f0*/  @!P0 NANOSLEEP.SYNCS 0x989680 ;  /* 0x009896800000895d */ /* 0x004fea0003900000 */
[----:B------:R-:W2:Y:S02]  /*8a00*/  @!P0 SYNCS.PHASECHK.TRANS64 P0, [R0+URZ], R3 ;  /* 0x00000003000085a7 */ /* 0x000ea400080010ff */
[----:B--2---:R-:W-:Y:S05]  /*8a10*/  @!P0 BRA `(.L_x_163) ;  /* 0xfffffffc00f08947 */ /* 0x004fea000383ffff */
[----:B------:R-:W-:Y:S05]  /*8a20*/  BRA `(.L_x_164) ;  /* 0xffffffac009c7947 */ /* 0x000fea000383ffff */
.L_x_66:
[----:B------:R-:W-:-:S07]  /*8a30*/  MOV R0, UR7 ;  /* 0x0000000700007c02 */ /* 0x000fce0008000f00 */
.L_x_165:
[----:B-1----:R1:W2:Y:S02]  /*8a40*/  SYNCS.PHASECHK.TRANS64.TRYWAIT P0, [R0+URZ], R3 ;  /* 0x00000003000075a7 */ /* 0x0022a400080011ff */
[----:B--2---:R-:W-:Y:S05]  /*8a50*/  @!P0 NANOSLEEP.SYNCS 0x989680 ;  /* 0x009896800000895d */ /* 0x004fea0003900000 */
[----:B------:R-:W2:Y:S02]  /*8a60*/  @!P0 SYNCS.PHASECHK.TRANS64 P0, [R0+URZ], R3 ;  /* 0x00000003000085a7 */ /* 0x000ea400080010ff */
[----:B--2---:R-:W-:Y:S05]  /*8a70*/  @!P0 BRA `(.L_x_165) ;  /* 0xfffffffc00f08947 */ /* 0x004fea000383ffff */
[----:B------:R-:W-:Y:S05]  /*8a80*/  BRA `(.L_x_166) ;  /* 0xffffffac00a87947 */ /* 0x000fea000383ffff */
.L_x_71:
[----:B--2---:R2:W3:Y:S02]  /*8a90*/  SYNCS.PHASECHK.TRANS64.TRYWAIT P0, [R0+URZ+0xc0], R3 ;  /* 0x0000c003000075a7 */ /* 0x0044e400080011ff */
[----:B---3--:R-:W-:Y:S05]  /*8aa0*/  @!P0 NANOSLEEP.SYNCS 0x989680 ;  /* 0x009896800000895d */ /* 0x008fea0003900000 */
[----:B------:R-:W3:Y:S02]  /*8ab0*/  @!P0 SYNCS.PHASECHK.TRANS64 P0, [R0+URZ+0xc0], R3 ;  /* 0x0000c003000085a7 */ /* 0x000ee400080010ff */
[----:B---3--:R-:W-:Y:S05]  /*8ac0*/  @!P0 BRA `(.L_x_71) ;  /* 0xfffffffc00f08947 */ /* 0x008fea000383ffff */
[----:B------:R-:W-:Y:S05]  /*8ad0*/  BRA `(.L_x_167) ;  /* 0xffffffb000b47947 */ /* 0x000fea000383ffff */
.L_x_74:
[----:B------:R-:W-:Y:S07]  /*8ae0*/  MOV R0, UR7 ;  /* 0x0000000700007c02 */ /* 0x000fee0008000f00 */
.L_x_168:
[----:B--2---:R2:W3:Y:S02]  /*8af0*/  SYNCS.PHASECHK.TRANS64.TRYWAIT P0, [R0+URZ+0xb8], R3 ;  /* 0x0000b803000075a7 */ /* 0x0044e400080011ff */
[----:B---3--:R-:W-:Y:S05]  /*8b00*/  @!P0 NANOSLEEP.SYNCS 0x989680 ;  /* 0x009896800000895d */ /* 0x008fea0003900000 */
[----:B------:R-:W3:Y:S02]  /*8b10*/  @!P0 SYNCS.PHASECHK.TRANS64 P0, [R0+URZ+0xb8], R3 ;  /* 0x0000b803000085a7 */ /* 0x000ee400080010ff */
[----:B---3--:R-:W-:Y:S05]  /*8b20*/  @!P0 BRA `(.L_x_168) ;  /* 0xfffffffc00f08947 */ /* 0x008fea000383ffff */
[----:B------:R-:W-:Y:S05]  /*8b30*/  BRA `(.L_x_73) ;  /* 0xffffffb400947947 */ /* 0x000fea000383ffff */
.L_x_77:
[----:B------:R-:W-:Y:S07]  /*8b40*/  MOV R3, UR7 ;  /* 0x0000000700037c02 */ /* 0x000fee0008000f00 */
.L_x_169:
[----:B-1----:R1:W2:Y:S02]  /*8b50*/  SYNCS.PHASECHK.TRANS64.TRYWAIT P0, [R3+URZ+0x90], R12 ;  /* 0x0000900c030075a7 */ /* 0x0022a400080011ff */
[----:B--2---:R-:W-:Y:S05]  /*8b60*/  @!P0 NANOSLEEP.SYNCS 0x989680 ;  /* 0x009896800000895d */ /* 0x004fea0003900000 */
[----:B------:R-:W2:Y:S02]  /*8b70*/  @!P0 SYNCS.PHASECHK.TRANS64 P0, [R3+URZ+0x90], R12 ;  /* 0x0000900c030085a7 */ /* 0x000ea400080010ff */
[----:B--2---:R-:W-:Y:S05]  /*8b80*/  @!P0 BRA `(.L_x_169) ;  /* 0xfffffffc00f08947 */ /* 0x004fea000383ffff */
[----:B------:R-:W-:Y:S05]  /*8b90*/  BRA `(.L_x_170) ;  /* 0xffffffb8000c7947 */ /* 0x000fea000383ffff */
.L_x_78:
[----:B-1----:R-:W-:Y:S07]  /*8ba0*/  MOV R3, UR7 ;  /* 0x0000000700037c02 */ /* 0x002fee0008000f00 */
.L_x_171:
[----:B-1----:R1:W2:Y:S02]  /*8bb0*/  SYNCS.PHASECHK.TRANS64.TRYWAIT P0, [R3+URZ+0x98], R12 ;  /* 0x0000980c030075a7 */ /* 0x0022a400080011ff */
[----:B--2---:R-:W-:Y:S05]  /*8bc0*/  @!P0 NANOSLEEP.SYNCS 0x989680 ;  /* 0x009896800000895d */ /* 0x004fea0003900000 */
[----:B------:R-:W2:Y:S02]  /*8bd0*/  @!P0 SYNCS.PHASECHK.TRANS64 P0, [R3+URZ+0x98], R12 ;  /* 0x0000980c030085a7 */ /* 0x000ea400080010ff */
[----:B--2---:R-:W-:Y:S05]  /*8be0*/  @!P0 BRA `(.L_x_171) ;  /* 0xfffffffc00f08947 */ /* 0x004fea000383ffff */
[----:B------:R-:W-:Y:S05]  /*8bf0*/  BRA `(.L_x_172) ;  /* 0xffffffb800487947 */ /* 0x000fea000383ffff */
.L_x_79:
[----:B-1----:R-:W-:Y:S07]  /*8c00*/  MOV R3, UR7 ;  /* 0x0000000700037c02 */ /* 0x002fee0008000f00 */
.L_x_173:
[----:B-1----:R1:W2:Y:S02]  /*8c10*/  SYNCS.PHASECHK.TRANS64.TRYWAIT P0, [R3+URZ+0xa0], R12 ;  /* 0x0000a00c030075a7 */ /* 0x0022a400080011ff */
[----:B--2---:R-:W-:Y:S05]  /*8c20*/  @!P0 NANOSLEEP.SYNCS 0x989680 ;  /* 0x009896800000895d */ /* 0x004fea0003900000 */
[----:B------:R-:W2:Y:S02]  /*8c30*/  @!P0 SYNCS.PHASECHK.TRANS64 P0, [R3+URZ+0xa0], R12 ;  /* 0x0000a00c030085a7 */ /* 0x000ea400080010ff */
[----:B--2---:R-:W-:Y:S05]  /*8c40*/  @!P0 BRA `(.L_x_173) ;  /* 0xfffffffc00f08947 */ /* 0x004fea000383ffff */
[----:B------:R-:W-:Y:S05]  /*8c50*/  BRA `(.L_x_174) ;  /* 0xffffffb800907947 */ /* 0x000fea000383ffff */
.L_x_80:
[----:B------:R-:W-:Y:S07]  /*8c60*/  MOV R3, UR7 ;  /* 0x0000000700037c02 */ /* 0x000fee0008000f00 */
.L_x_175:
[----:B-1----:R1:W2:Y:S02]  /*8c70*/  SYNCS.PHASECHK.TRANS64.TRYWAIT P0, [R3+URZ+0xa8], R12 ;  /* 0x0000a80c030075a7 */ /* 0x0022a400080011ff */
[----:B--2---:R-:W-:Y:S05]  /*8c80*/  @!P0 NANOSLEEP.SYNCS 0x989680 ;  /* 0x009896800000895d */ /* 0x004fea0003900000 */
[----:B------:R-:W2:Y:S02]  /*8c90*/  @!P0 SYNCS.PHASECHK.TRANS64 P0, [R3+URZ+0xa8], R12 ;  /* 0x0000a80c030085a7 */ /* 0x000ea400080010ff */
[----:B--2---:R-:W-:Y:S05]  /*8ca0*/  @!P0 BRA `(.L_x_175) ;  /* 0xfffffffc00f08947 */ /* 0x004fea000383ffff */
[----:B------:R-:W-:Y:S05]  /*8cb0*/  BRA `(.L_x_176) ;  /* 0xffffffbc00187947 */ /* 0x000fea000383ffff */
.L_x_82:
[----:B------:R-:W-:-:S07]  /*8cc0*/  MOV R0, UR7 ;  /* 0x0000000700007c02 */ /* 0x000fce0008000f00 */
.L_x_177:
[----:B-1----:R1:W3:Y:S02]  /*8cd0*/  SYNCS.PHASECHK.TRANS64.TRYWAIT P0, [R0+URZ+0x90], R3 ;  /* 0x00009003000075a7 */ /* 0x0022e400080011ff */
[----:B---3--:R-:W-:Y:S05]  /*8ce0*/  @!P0 NANOSLEEP.SYNCS 0x989680 ;  /* 0x009896800000895d */ /* 0x008fea0003900000 */
[----:B------:R-:W3:Y:S02]  /*8cf0*/  @!P0 SYNCS.PHASECHK.TRANS64 P0, [R0+URZ+0x90], R3 ;  /* 0x00009003000085a7 */ /* 0x000ee400080010ff */
[----:B---3--:R-:W-:Y:S05]  /*8d00*/  @!P0 BRA `(.L_x_177) ;  /* 0xfffffffc00f08947 */ /* 0x008fea000383ffff */
[----:B------:R-:W-:Y:S05]  /*8d10*/  BRA `(.L_x_178) ;  /* 0xffffffbc00887947 */ /* 0x000fea000383ffff */
.L_x_83:
[----:B-1----:R-:W-:-:S07]  /*8d20*/  MOV R0, UR7 ;  /* 0x0000000700007c02 */ /* 0x002fce0008000f00 */
.L_x_179:
[----:B-1----:R1:W3:Y:S02]  /*8d30*/  SYNCS.PHASECHK.TRANS64.TRYWAIT P0, [R0+URZ+0x98], R3 ;  /* 0x00009803000075a7 */ /* 0x0022e400080011ff */
[----:B---3--:R-:W-:Y:S05]  /*8d40*/  @!P0 NANOSLEEP.SYNCS 0x989680 ;  /* 0x009896800000895d */ /* 0x008fea0003900000 */
[----:B------:R-:W3:Y:S02]  /*8d50*/  @!P0 SYNCS.PHASECHK.TRANS64 P0, [R0+URZ+0x98], R3 ;  /* 0x00009803000085a7 */ /* 0x000ee400080010ff */
[----:B---3--:R-:W-:Y:S05]  /*8d60*/  @!P0 BRA `(.L_x_179) ;  /* 0xfffffffc00f08947 */ /* 0x008fea000383ffff */
[----:B------:R-:W-:Y:S05]  /*8d70*/  BRA `(.L_x_180) ;  /* 0xffffffbc00787947 */ /* 0x000fea000383ffff */
.L_x_84:
[----:B-1----:R-:W-:-:S07]  /*8d80*/  MOV R0, UR7 ;  /* 0x0000000700007c02 */ /* 0x002fce0008000f00 */
.L_x_181:
[----:B-1----:R1:W3:Y:S02]  /*8d90*/  SYNCS.PHASECHK.TRANS64.TRYWAIT P0, [R0+URZ+0xa0], R3 ;  /* 0x0000a003000075a7 */ /* 0x0022e400080011ff */
[----:B---3--:R-:W-:Y:S05]  /*8da0*/  @!P0 NANOSLEEP.SYNCS 0x989680 ;  /* 0x009896800000895d */ /* 0x008fea0003900000 */
[----:B------:R-:W3:Y:S02]  /*8db0*/  @!P0 SYNCS.PHASECHK.TRANS64 P0, [R0+URZ+0xa0], R3 ;  /* 0x0000a003000085a7 */ /* 0x000ee400080010ff */
[----:B---3--:R-:W-:Y:S05]  /*8dc0*/  @!P0 BRA `(.L_x_181) ;  /* 0xfffffffc00f08947 */ /* 0x008fea000383ffff */
[----:B------:R-:W-:Y:S05]  /*8dd0*/  BRA `(.L_x_182) ;  /* 0xffffffbc00687947 */ /* 0x000fea000383ffff */
.L_x_86:
[----:B--2---:R2:W4:Y:S02]  /*8de0*/  SYNCS.PHASECHK.TRANS64.TRYWAIT P0, [R0+URZ+0xc0], R3 ;  /* 0x0000c003000075a7 */ /* 0x00452400080011ff */
[----:B----4-:R-:W-:Y:S05]  /*8df0*/  @!P0 NANOSLEEP.SYNCS 0x989680 ;  /* 0x009896800000895d */ /* 0x010fea0003900000 */
[----:B------:R-:W4:Y:S02]  /*8e00*/  @!P0 SYNCS.PHASECHK.TRANS64 P0, [R0+URZ+0xc0], R3 ;  /* 0x0000c003000085a7 */ /* 0x000f2400080010ff */
[----:B----4-:R-:W-:Y:S05]  /*8e10*/  @!P0 BRA `(.L_x_86) ;  /* 0xfffffffc00f08947 */ /* 0x010fea000383ffff */
[----:B------:R-:W-:Y:S05]  /*8e20*/  BRA `(.L_x_183) ;  /* 0xffffffc000307947 */ /* 0x000fea000383ffff */
.L_x_97:
[----:B-1----:R-:W-:Y:S04]  /*8e30*/  MOV R0, UR48 ;  /* 0x0000003000007c02 */ /* 0x002fe80008000f00 */
[----:B------:R1:W3:Y:S03]  /*8e40*/  SYNCS.PHASECHK.TRANS64.TRYWAIT P1, [R0+URZ+0x70], R5 ;  /* 0x00007005000075a7 */ /* 0x0002e600080211ff */
[----:B---3--:R-:W-:Y:S05]  /*8e50*/  @!P1 NANOSLEEP.SYNCS 0x989680 ;  /* 0x009896800000995d */ /* 0x008fea0003900000 */
[----:B------:R-:W3:Y:S02]  /*8e60*/  @!P1 SYNCS.PHASECHK.TRANS64 P1, [R0+URZ+0x70], R5 ;  /* 0x00007005000095a7 */ /* 0x000ee400080210ff */
[----:B---3--:R-:W-:Y:S05]  /*8e70*/  @!P1 BRA `(.L_x_97) ;  /* 0xfffffffc00ec9947 */ /* 0x008fea000383ffff */
[----:B------:R-:W-:Y:S05]  /*8e80*/  BRA `(.L_x_96) ;  /* 0xffffffcc003c7947 */ /* 0x000fea000383ffff */
.L_x_99:
[----:B-1----:R1:W4:Y:S02]  /*8e90*/  SYNCS.PHASECHK.TRANS64.TRYWAIT P0, [R88+URZ+0xe0], R3 ;  /* 0x0000e003580075a7 */ /* 0x00232400080011ff */
[----:B----4-:R-:W-:Y:S05]  /*8ea0*/  @!P0 NANOSLEEP.SYNCS 0x989680 ;  /* 0x009896800000895d */ /* 0x010fea0003900000 */
[----:B------:R-:W4:Y:S02]  /*8eb0*/  @!P0 SYNCS.PHASECHK.TRANS64 P0, [R88+URZ+0xe0], R3 ;  /* 0x0000e003580085a7 */ /* 0x000f2400080010ff */
[----:B----4-:R-:W-:Y:S05]  /*8ec0*/  @!P0 BRA `(.L_x_99) ;  /* 0xfffffffc00f08947 */ /* 0x010fea000383ffff */
[----:B------:R-:W-:Y:S05]  /*8ed0*/  BRA `(.L_x_98) ;  /* 0xffffffcc00647947 */ /* 0x000fea000383ffff */
.L_x_108:
[----:B-1----:R1:W2:Y:S02]  /*8ee0*/  SYNCS.PHASECHK.TRANS64.TRYWAIT P0, [R3+URZ+0x70], R0 ;  /* 0x00007000030075a7 */ /* 0x0022a400080011ff */
[----:B--2---:R-:W-:Y:S05]  /*8ef0*/  @!P0 NANOSLEEP.SYNCS 0x989680 ;  /* 0x009896800000895d */ /* 0x004fea0003900000 */
[----:B------:R-:W2:Y:S02]  /*8f00*/  @!P0 SYNCS.PHASECHK.TRANS64 P0, [R3+URZ+0x70], R0 ;  /* 0x00007000030085a7 */ /* 0x000ea400080010ff */
[----:B--2---:R-:W-:Y:S05]  /*8f10*/  @!P0 BRA `(.L_x_108) ;  /* 0xfffffffc00f08947 */ /* 0x004fea000383ffff */
[----:B------:R-:W-:Y:S05]  /*8f20*/  BRA `(.L_x_107) ;  /* 0xffffffd400807947 */ /* 0x000fea000383ffff */
.L_x_116:
[----:B-1----:R1:W2:Y:S02]  /*8f30*/  SYNCS.PHASECHK.TRANS64.TRYWAIT P0, [R92+URZ+0x70], R5 ;  /* 0x000070055c0075a7 */ /* 0x0022a400080011ff */
[----:B--2---:R-:W-:Y:S05]  /*8f40*/  @!P0 NANOSLEEP.SYNCS 0x989680 ;  /* 0x009896800000895d */ /* 0x004fea0003900000 */
[----:B------:R-:W2:Y:S02]  /*8f50*/  @!P0 SYNCS.PHASECHK.TRANS64 P0, [R92+URZ+0x70], R5 ;  /* 0x000070055c0085a7 */ /* 0x000ea400080010ff */
[----:B--2---:R-:W-:Y:S05]  /*8f60*/  @!P0 BRA `(.L_x_116) ;  /* 0xfffffffc00f08947 */ /* 0x004fea000383ffff */
[----:B------:R-:W-:Y:S05]  /*8f70*/  BRA `(.L_x_115) ;  /* 0xffffffdc00c07947 */ /* 0x000fea000383ffff */
.L_x_124:
[----:B-1----:R1:W2:Y:S02]  /*8f80*/  SYNCS.PHASECHK.TRANS64.TRYWAIT P0, [R92+URZ+0x70], R5 ;  /* 0x000070055c0075a7 */ /* 0x0022a400080011ff */
[----:B--2---:R-:W-:Y:S05]  /*8f90*/  @!P0 NANOSLEEP.SYNCS 0x989680 ;  /* 0x009896800000895d */ /* 0x004fea0003900000 */
[----:B------:R-:W2:Y:S02]  /*8fa0*/  @!P0 SYNCS.PHASECHK.TRANS64 P0, [R92+URZ+0x70], R5 ;  /* 0x000070055c0085a7 */ /* 0x000ea400080010ff */
[----:B--2---:R-:W-:Y:S05]  /*8fb0*/  @!P0 BRA `(.L_x_124) ;  /* 0xfffffffc00f08947 */ /* 0x004fea000383ffff */
[----:B------:R-:W-:Y:S05]  /*8fc0*/  BRA `(.L_x_123) ;  /* 0xffffffe800007947 */ /* 0x000fea000383ffff */
        .weak           $__internal_0_$__cuda_sm10x_tcgen05_guardrail_trap_col_being_dealloced_not_returned_by_alloc
        .type           $__internal_0_$__cuda_sm10x_tcgen05_guardrail_trap_col_being_dealloced_not_returned_by_alloc,@function
        .size           $__internal_0_$__cuda_sm10x_tcgen05_guardrail_trap_col_being_dealloced_not_returned_by_alloc,($__internal_1_$__cuda_sm10x_tcgen05_guardrail_trap_phase_invalid_during_alloc - $__internal_0_$__cuda_sm10x_tcgen05_guardrail_trap_col_being_dealloced_not_returned_by_alloc)
$__internal_0_$__cuda_sm10x_tcgen05_guardrail_trap_col_being_dealloced_not_returned_by_alloc:
[----:B------:R-:W-:Y:S05]  /*8fd0*/  BPT.TRAP 0x1 ;  /* 0x000000040000795c */ /* 0x000fea0000300000 */
[----:B------:R-:W-:-:S04]  /*8fe0*/  HFMA2 R3, -RZ, RZ, 0, 0 ;  /* 0x00000000ff037431 */ /* 0x000fc800000001ff */
[----:B------:R-:W-:Y:S05]  /*8ff0*/  RET.REL.NODEC R2 `(_ZN7cutlass13device_kernelINS_4gemm6kernel13GemmUniversalIN4cute5tupleIJiiiiEEENS1_10collective13CollectiveMmaINS1_35MainloopSm100TmaUmmaWarpSpecializedILi7ELi2ELi4ENS5_IJNS4_1CILi1EEESB_SB_EEEEENS5_IJNSA_ILi128EEENSA_ILi64EEENSA_ILi32EEEEEENS_10tfloat32_tENS5_IJlSB_lEEESI_SJ_NS4_8TiledMMAINS4_8MMA_AtomIJNS4_17SM100_MMA_TF32_SSISI_SI_fLi128ELi64ELNS4_4UMMA5MajorE0ELSO_0ELNSN_7ScaleInE0ELSP_0EEEEEENS4_6LayoutISC_NS5_IJNSA_ILi0EEEST_ST_EEEEENS5_IJNS4_10UnderscoreESW_SW_EEEEENS4_13SM90_TMA_LOADENS4_14ComposedLayoutINS4_7SwizzleILi3ELi4ELi3EEENS4_18smem_ptr_flag_bitsILi32EEENSS_INS5_IJNSA_ILi8EEESG_EEENS5_IJSG_SB_EEEEEEEvNS4_8identityESZ_S19_vS1A_EENS_8epilogue10collective18CollectiveEpilogueINS1C_23Sm100TmaWarpSpecializedILi4ELi2ELi16ELb1ELb0EEEJSH_NS5_IJNSS_ISE_SB_EENSS_INSA_ILi16EEESB_EEEEESI_SJ_SI_SJ_NS1C_6fusion15FusionCallbacksIS1G_NS1L_17LinearCombinationISI_fSI_fLNS_15FloatRoundStyleE2EEESH_S1K_JEEENS4_5SM1004TMEM4LOAD26SM100_TMEM_LOAD_32dp32b16xESZ_NS10_INS11_ILi2ELi4ELi3EEES14_NSS_INS5_IJS15_S1I_EEENS5_IJS1I_SB_EEEEEEENS4_39AutoVectorizingCopyWithAssumedAlignmentILi128EEENS4_14SM90_TMA_STOREES1Z_S21_S21_EEEvvEEEEvNT_6ParamsE) ;  /* 0xffffff7002007950 */ /* 0x000fea0003c3ffff */
        .weak           $__internal_1_$__cuda_sm10x_tcgen05_guardrail_trap_phase_invalid_during_alloc
        .type           $__internal_1_$__cuda_sm10x_tcgen05_guardrail_trap_phase_invalid_during_alloc,@function
        .size           $__internal_1_$__cuda_sm10x_tcgen05_guardrail_trap_phase_invalid_during_alloc,($__internal_2_$__cuda_sm10x_tcgen05_guardrail_trap_unallocated_columns_being_dealloced - $__internal_1_$__cuda_sm10x_tcgen05_guardrail_trap_phase_invalid_during_alloc)
$__internal_1_$__cuda_sm10x_tcgen05_guardrail_trap_phase_invalid_during_alloc:
[----:B------:R-:W-:Y:S05]  /*9000*/  BPT.TRAP 0x1 ;  /* 0x000000040000795c */ /* 0x000fea0000300000 */
[----:B------:R-:W-:-:S04]  /*9010*/  MOV R3, 0x0 ;  /* 0x0000000000037802 */ /* 0x000fc80000000f00 */
[----:B------:R-:W-:Y:S05]  /*9020*/  RET.REL.NODEC R2 `(_ZN7cutlass13device_kernelINS_4gemm6kernel13GemmUniversalIN4cute5tupleIJiiiiEEENS1_10collective13CollectiveMmaINS1_35MainloopSm100TmaUmmaWarpSpecializedILi7ELi2ELi4ENS5_IJNS4_1CILi1EEESB_SB_EEEEENS5_IJNSA_ILi128EEENSA_ILi64EEENSA_ILi32EEEEEENS_10tfloat32_tENS5_IJlSB_lEEESI_SJ_NS4_8TiledMMAINS4_8MMA_AtomIJNS4_17SM100_MMA_TF32_SSISI_SI_fLi128ELi64ELNS4_4UMMA5MajorE0ELSO_0ELNSN_7ScaleInE0ELSP_0EEEEEENS4_6LayoutISC_NS5_IJNSA_ILi0EEEST_ST_EEEEENS5_IJNS4_10UnderscoreESW_SW_EEEEENS4_13SM90_TMA_LOADENS4_14ComposedLayoutINS4_7SwizzleILi3ELi4ELi3EEENS4_18smem_ptr_flag_bitsILi32EEENSS_INS5_IJNSA_ILi8EEESG_EEENS5_IJSG_SB_EEEEEEEvNS4_8identityESZ_S19_vS1A_EENS_8epilogue10collective18CollectiveEpilogueINS1C_23Sm100TmaWarpSpecializedILi4ELi2ELi16ELb1ELb0EEEJSH_NS5_IJNSS_ISE_SB_EENSS_INSA_ILi16EEESB_EEEEESI_SJ_SI_SJ_NS1C_6fusion15FusionCallbacksIS1G_NS1L_17LinearCombinationISI_fSI_fLNS_15FloatRoundStyleE2EEESH_S1K_JEEENS4_5SM1004TMEM4LOAD26SM100_TMEM_LOAD_32dp32b16xESZ_NS10_INS11_ILi2ELi4ELi3EEES14_NSS_INS5_IJS15_S1I_EEENS5_IJS1I_SB_EEEEEEENS4_39AutoVectorizingCopyWithAssumedAlignmentILi128EEENS4_14SM90_TMA_STOREES1Z_S21_S21_EEEvvEEEEvNT_6ParamsE) ;  /* 0xffffff6c02f47950 */ /* 0x000fea0003c3ffff */
        .weak           $__internal_2_$__cuda_sm10x_tcgen05_guardrail_trap_unallocated_columns_being_dealloced
        .type           $__internal_2_$__cuda_sm10x_tcgen05_guardrail_trap_unallocated_columns_being_dealloced,@function
        .size           $__internal_2_$__cuda_sm10x_tcgen05_guardrail_trap_unallocated_columns_being_dealloced,(.L_x_185 - $__internal_2_$__cuda_sm10x_tcgen05_guardrail_trap_unallocated_columns_being_dealloced)
$__internal_2_$__cuda_sm10x_tcgen05_guardrail_trap_unallocated_columns_being_dealloced:
[----:B------:R-:W-:Y:S05]  /*9030*/  BPT.TRAP 0x1 ;  /* 0x000000040000795c */ /* 0x000fea0000300000 */
[----:B------:R-:W-:-:S04]  /*9040*/  HFMA2 R3, -RZ, RZ, 0, 0 ;  /* 0x00000000ff037431 */ /* 0x000fc800000001ff */
[----:B------:R-:W-:Y:S05]  /*9050*/  RET.REL.NODEC R2 `(_ZN7cutlass13device_kernelINS_4gemm6kernel13GemmUniversalIN4cute5tupleIJiiiiEEENS1_10collective13CollectiveMmaINS1_35MainloopSm100TmaUmmaWarpSpecializedILi7ELi2ELi4ENS5_IJNS4_1CILi1EEESB_SB_EEEEENS5_IJNSA_ILi128EEENSA_ILi64EEENSA_ILi32EEEEEENS_10tfloat32_tENS5_IJlSB_lEEESI_SJ_NS4_8TiledMMAINS4_8MMA_AtomIJNS4_17SM100_MMA_TF32_SSISI_SI_fLi128ELi64ELNS4_4UMMA5MajorE0ELSO_0ELNSN_7ScaleInE0ELSP_0EEEEEENS4_6LayoutISC_NS5_IJNSA_ILi0EEEST_ST_EEEEENS5_IJNS4_10UnderscoreESW_SW_EEEEENS4_13SM90_TMA_LOADENS4_14ComposedLayoutINS4_7SwizzleILi3ELi4ELi3EEENS4_18smem_ptr_flag_bitsILi32EEENSS_INS5_IJNSA_ILi8EEESG_EEENS5_IJSG_SB_EEEEEEEvNS4_8identityESZ_S19_vS1A_EENS_8epilogue10collective18CollectiveEpilogueINS1C_23Sm100TmaWarpSpecializedILi4ELi2ELi16ELb1ELb0EEEJSH_NS5_IJNSS_ISE_SB_EENSS_INSA_ILi16EEESB_EEEEESI_SJ_SI_SJ_NS1C_6fusion15FusionCallbacksIS1G_NS1L_17LinearCombinationISI_fSI_fLNS_15FloatRoundStyleE2EEESH_S1K_JEEENS4_5SM1004TMEM4LOAD26SM100_TMEM_LOAD_32dp32b16xESZ_NS10_INS11_ILi2ELi4ELi3EEES14_NSS_INS5_IJS15_S1I_EEENS5_IJS1I_SB_EEEEEEENS4_39AutoVectorizingCopyWithAssumedAlignmentILi128EEENS4_14SM90_TMA_STOREES1Z_S21_S21_EEEvvEEEEvNT_6ParamsE) ;  /* 0xffffff6c02e87950 */ /* 0x000fea0003c3ffff */
.L_x_184:
[----:B------:R-:W-:-:S00]  /*9060*/  BRA `(.L_x_184) ;  /* 0xfffffffc00fc7947 */ /* 0x000fc0000383ffff */
[----:B------:R-:W-:-:S00]  /*9070*/  NOP ;  /* 0x0000000000007918 */ /* 0x000fc00000000000 */
        /* <DEDUP_REMOVED lines=8> */
.L_x_185:


//--------------------- .nv.global.init           --------------------------
	.section	.nv.global.init,"aw",@progbits
.nv.global.init:
	.type		$str$27,@object
	.size		$str$27,($str$28 - $str$27)
$str$27:
        /*0000*/ 	.byte	0x28, 0x61, 0x64, 0x64, 0x72, 0x65, 0x73, 0x73, 0x20, 0x26, 0x20, 0x6d, 0x61, 0x73, 0x6b, 0x29
        /*0010*/ 	.byte	0x20, 0x3d, 0x3d, 0x20, 0x30, 0x00
	.type		$str$28,@object
	.size		$str$28,($str$26 - $str$28)
$str$28:
        /*0016*/ 	.byte	0x2f, 0x74, 0x6d, 0x70, 0x2f, 0x63, 0x75, 0x74, 0x6c, 0x61, 0x73, 0x73, 0x5f, 0x73, 0x77, 0x65
        /*0026*/ 	.byte	0x65, 0x70, 0x5f, 0x73, 0x72, 0x63, 0x2f, 0x69, 0x6e, 0x63, 0x6c, 0x75, 0x64, 0x65, 0x2f, 0x63
        /*0036*/ 	.byte	0x75, 0x74, 0x65, 0x2f, 0x70, 0x6f, 0x69, 0x6e, 0x74, 0x65, 0x72, 0x5f, 0x66, 0x6c, 0x61, 0x67
        /*0046*/ 	.byte	0x67, 0x65, 0x64, 0x2e, 0x68, 0x70, 0x70, 0x00
	.type		$str$26,@object
	.size		$str$26,($str$25 - $str$26)
$str$26:
        /*004e*/ 	.byte	0x2f, 0x74, 0x6d, 0x70, 0x2f, 0x63, 0x75, 0x74, 0x6c, 0x61, 0x73, 0x73, 0x5f, 0x73, 0x77, 0x65
        /*005e*/ 	.byte	0x65, 0x70, 0x5f, 0x73, 0x72, 0x63, 0x2f, 0x69, 0x6e, 0x63, 0x6c, 0x75, 0x64, 0x65, 0x2f, 0x63
        /*006e*/ 	.byte	0x75, 0x74, 0x65, 0x2f, 0x61, 0x74, 0x6f, 0x6d, 0x2f, 0x63, 0x6f, 0x70, 0x79, 0x5f, 0x74, 0x72
        /*007e*/ 	.byte	0x61, 0x69, 0x74, 0x73, 0x5f, 0x73, 0x6d, 0x31, 0x30, 0x30, 0x2e, 0x68, 0x70, 0x70, 0x00
	.type		$str$25,@object
	.size		$str$25,(__unnamed_1 - $str$25)
$str$25:
        /*008d*/ 	.byte	0x28, 0x28, 0x75, 0x69, 0x6e, 0x74, 0x33, 0x32, 0x5f, 0x74, 0x28, 0x74, 0x68, 0x72, 0x65, 0x61
        /*009d*/ 	.byte	0x64, 0x49, 0x64, 0x78, 0x2e, 0x78, 0x29, 0x20, 0x2f, 0x20, 0x33, 0x32, 0x29, 0x20, 0x25, 0x20
        /*00ad*/ 	.byte	0x34, 0x29, 0x20, 0x3d, 0x3d, 0x20, 0x28, 0x28, 0x28, 0x74, 0x6d, 0x65, 0x6d, 0x5f, 0x61, 0x64
        /*00bd*/ 	.byte	0x64, 0x72, 0x20, 0x3e, 0x3e, 0x20, 0x31, 0x36, 0x29, 0x20, 0x2f, 0x20, 0x33, 0x32, 0x29, 0x20
        /*00cd*/ 	.byte	0x25, 0x20, 0x34, 0x29, 0x00
	.type		__unnamed_1,@object
	.size		__unnamed_1,(__unnamed_2 - __unnamed_1)
__unnamed_1:
        /*00d2*/ 	.byte	0x61, 0x75, 0x74, 0x6f, 0x20, 0x63, 0x75, 0x74, 0x65, 0x3a, 0x3a, 0x61, 0x73, 0x5f, 0x70, 0x6f
        /* <DEDUP_REMOVED lines=24> */
        /*0262*/ 	.byte	0x32, 0x30, 0x34, 0x38, 0x3e, 0x3e, 0x3e, 0x3e, 0x5d, 0x00
	.type		__unnamed_2,@object
	.size		__unnamed_2,(.L_2 - __unnamed_2)
__unnamed_2:
        /* <DEDUP_REMOVED lines=42> */
        /*050c*/ 	.byte	0x3e, 0x5d, 0x00
.L_2:


//--------------------- .nv.shared._ZN7cutlass13device_kernelINS_4gemm6kernel13GemmUniversalIN4cute5tupleIJiiiiEEENS1_10collective13CollectiveMmaINS1_35MainloopSm100TmaUmmaWarpSpecializedILi7ELi2ELi4ENS5_IJNS4_1CILi1EEESB_SB_EEEEENS5_IJNSA_ILi128EEENSA_ILi64EEENSA_ILi32EEEEEENS_10tfloat32_tENS5_IJlSB_lEEESI_SJ_NS4_8TiledMMAINS4_8MMA_AtomIJNS4_17SM100_MMA_TF32_SSISI_SI_fLi128ELi64ELNS4_4UMMA5MajorE0ELSO_0ELNSN_7ScaleInE0ELSP_0EEEEEENS4_6LayoutISC_NS5_IJNSA_ILi0EEEST_ST_EEEEENS5_IJNS4_10UnderscoreESW_SW_EEEEENS4_13SM90_TMA_LOADENS4_14ComposedLayoutINS4_7SwizzleILi3ELi4ELi3EEENS4_18smem_ptr_flag_bitsILi32EEENSS_INS5_IJNSA_ILi8EEESG_EEENS5_IJSG_SB_EEEEEEEvNS4_8identityESZ_S19_vS1A_EENS_8epilogue10collective18CollectiveEpilogueINS1C_23Sm100TmaWarpSpecializedILi4ELi2ELi16ELb1ELb0EEEJSH_NS5_IJNSS_ISE_SB_EENSS_INSA_ILi16EEESB_EEEEESI_SJ_SI_SJ_NS1C_6fusion15FusionCallbacksIS1G_NS1L_17LinearCombinationISI_fSI_fLNS_15FloatRoundStyleE2EEESH_S1K_JEEENS4_5SM1004TMEM4LOAD26SM100_TMEM_LOAD_32dp32b16xESZ_NS10_INS11_ILi2ELi4ELi3EEES14_NSS_INS5_IJS15_S1I_EEENS5_IJS1I_SB_EEEEEEENS4_39AutoVectorizingCopyWithAssumedAlignmentILi128EEENS4_14SM90_TMA_STOREES1Z_S21_S21_EEEvvEEEEvNT_6ParamsE --------------------------
	.section	.nv.shared._ZN7cutlass13device_kernelINS_4gemm6kernel13GemmUniversalIN4cute5tupleIJiiiiEEENS1_10collective13CollectiveMmaINS1_35MainloopSm100TmaUmmaWarpSpecializedILi7ELi2ELi4ENS5_IJNS4_1CILi1EEESB_SB_EEEEENS5_IJNSA_ILi128EEENSA_ILi64EEENSA_ILi32EEEEEENS_10tfloat32_tENS5_IJlSB_lEEESI_SJ_NS4_8TiledMMAINS4_8MMA_AtomIJNS4_17SM100_MMA_TF32_SSISI_SI_fLi128ELi64ELNS4_4UMMA5MajorE0ELSO_0ELNSN_7ScaleInE0ELSP_0EEEEEENS4_6LayoutISC_NS5_IJNSA_ILi0EEEST_ST_EEEEENS5_IJNS4_10UnderscoreESW_SW_EEEEENS4_13SM90_TMA_LOADENS4_14ComposedLayoutINS4_7SwizzleILi3ELi4ELi3EEENS4_18smem_ptr_flag_bitsILi32EEENSS_INS5_IJNSA_ILi8EEESG_EEENS5_IJSG_SB_EEEEEEEvNS4_8identityESZ_S19_vS1A_EENS_8epilogue10collective18CollectiveEpilogueINS1C_23Sm100TmaWarpSpecializedILi4ELi2ELi16ELb1ELb0EEEJSH_NS5_IJNSS_ISE_SB_EENSS_INSA_ILi16EEESB_EEEEESI_SJ_SI_SJ_NS1C_6fusion15FusionCallbacksIS1G_NS1L_17LinearCombinationISI_fSI_fLNS_15FloatRoundStyleE2EEESH_S1K_JEEENS4_5SM1004TMEM4LOAD26SM100_TMEM_LOAD_32dp32b16xESZ_NS10_INS11_ILi2ELi4ELi3EEES14_NSS_INS5_IJS15_S1I_EEENS5_IJS1I_SB_EEEEEEENS4_39AutoVectorizingCopyWithAssumedAlignmentILi128EEENS4_14SM90_TMA_STOREES1Z_S21_S21_EEEvvEEEEvNT_6ParamsE,"aw",@nobits
	.sectionflags	@""
	.align	16
	.zero		1024


//--------------------- .nv.shared.reserved.0     --------------------------
	.section	.nv.shared.reserved.0,"aw",@nobits
	.weak		__nv_reservedSMEM_offset_0_alias
	.size		__nv_reservedSMEM_offset_0_alias, 0, 64
	.other		__nv_reservedSMEM_offset_0_alias,@"STO_CUDA_RESERVED_SHARED STV_DEFAULT"
__nv_reservedSMEM_offset_0_alias:
	.zero		0
.nv.shared.reserved.0:
	.zero		64
	.weak		__nv_reservedSMEM_tcgen05_partition
	.type		__nv_reservedSMEM_tcgen05_partition,@object
	.size		__nv_reservedSMEM_tcgen05_partition,(.L_0 - __nv_reservedSMEM_tcgen05_partition)
__nv_reservedSMEM_tcgen05_partition:
	.zero		32
.L_0:


//--------------------- .nv.global                --------------------------
	.section	.nv.global,"aw",@nobits
.nv.global:
	.type		_ZN40_INTERNAL_87600fd8_4_k_cu_5db77986_181904cute1_E,@object
	.size		_ZN40_INTERNAL_87600fd8_4_k_cu_5db77986_181904cute1_E,(_ZN40_INTERNAL_87600fd8_4_k_cu_5db77986_181904cuda3std3__45__cpo6cbeginE - _ZN40_INTERNAL_87600fd8_4_k_cu_5db77986_181904cute1_E)
_ZN40_INTERNAL_87600fd8_4_k_cu_5db77986_181904cute1_E:
	.zero		1
	.type		_ZN40_INTERNAL_87600fd8_4_k_cu_5db77986_181904cuda3std3__45__cpo6cbeginE,@object
	.size		_ZN40_INTERNAL_87600fd8_4_k_cu_5db77986_181904cuda3std3__45__cpo6cbeginE,(_ZN40_INTERNAL_87600fd8_4_k_cu_5db77986_181904cuda3std3__48in_placeE - _ZN40_INTERNAL_87600fd8_4_k_cu_5db77986_181904cuda3std3__45__cpo6cbeginE)
_ZN40_INTERNAL_87600fd8_4_k_cu_5db77986_181904cuda3std3__45__cpo6cbeginE:
	.zero		1
	.type		_ZN40_INTERNAL_87600fd8_4_k_cu_5db77986_181904cuda3std3__48in_placeE,@object
	.size		_ZN40_INTERNAL_87600fd8_4_k_cu_5db77986_181904cuda3std3__48in_placeE,(_ZN40_INTERNAL_87600fd8_4_k_cu_5db77986_181904cuda3std6ranges3__45__cpo9iter_moveE - _ZN40_INTERNAL_87600fd8_4_k_cu_5db77986_181904cuda3std3__48in_placeE)
_ZN40_INTERNAL_87600fd8_4_k_cu_5db77986_181904cuda3std3__48in_placeE:
	.zero		1
	.type		_ZN40_INTERNAL_87600fd8_4_k_cu_5db77986_181904cuda3std6ranges3__45__cpo9iter_moveE,@object
	.size		_ZN40_INTERNAL_87600fd8_4_k_cu_5db77986_181904cuda3std6ranges3__45__cpo9iter_moveE,(_ZN40_INTERNAL_87600fd8_4_k_cu_5db77986_181904cuda3std3__45__cpo5beginE - _ZN40_INTERNAL_87600fd8_4_k_cu_5db77986_181904cuda3std6ranges3__45__cpo9iter_moveE)
_ZN40_INTERNAL_87600fd8_4_k_cu_5db77986_181904cuda3std6ranges3__45__cpo9iter_moveE:
	.zero		1
	.type		_ZN40_INTERNAL_87600fd8_4_k_cu_5db77986_181904cuda3std3__45__cpo5beginE,@object
	.size		_ZN40_INTERNAL_87600fd8_4_k_cu_5db77986_181904cuda3std3__45__cpo5beginE,(_ZN40_INTERNAL_87600fd8_4_k_cu_5db77986_181904cuda3std3__442_GLOBAL__N__87600fd8_4_k_cu_5db77986_181906ignoreE - _ZN40_INTERNAL_87600fd8_4_k_cu_5db77986_181904cuda3std3__45__cpo5beginE)
_ZN40_INTERNAL_87600fd8_4_k_cu_5db77986_181904cuda3std3__45__cpo5beginE:
	.zero		1
	.type		_ZN40_INTERNAL_87600fd8_4_k_cu_5db77986_181904cuda3std3__442_GLOBAL__N__87600fd8_4_k_cu_5db77986_181906ignoreE,@object
	.size		_ZN40_INTERNAL_87600fd8_4_k_cu_5db77986_181904cuda3std3__442_GLOBAL__N__87600fd8_4_k_cu_5db77986_181906ignoreE,(_ZN40_INTERNAL_87600fd8_4_k_cu_5db77986_181904cute7productE - _ZN40_INTERNAL_87600fd8_4_k_cu_5db77986_181904cuda3std3__442_GLOBAL__N__87600fd8_4_k_cu_5db77986_181906ignoreE)
_ZN40_INTERNAL_87600fd8_4_k_cu_5db77986_181904cuda3std3__442_GLOBAL__N__87600fd8_4_k_cu_5db77986_181906ignoreE:
	.zero		1
	.type		_ZN40_INTERNAL_87600fd8_4_k_cu_5db77986_181904cute7productE,@object
	.size		_ZN40_INTERNAL_87600fd8_4_k_cu_5db77986_181904cute7productE,(_ZN40_INTERNAL_87600fd8_4_k_cu_5db77986_181904cuda3std3__45__cpo3endE - _ZN40_INTERNAL_87600fd8_4_k_cu_5db77986_181904cute7productE)
_ZN40_INTERNAL_87600fd8_4_k_cu_5db77986_181904cute7productE:
	.zero		1
	.type		_ZN40_INTERNAL_87600fd8_4_k_cu_5db77986_181904cuda3std3__45__cpo3endE,@object
	.size		_ZN40_INTERNAL_87600fd8_4_k_cu_5db77986_181904cuda3std3__45__cpo3endE,(_ZN40_INTERNAL_87600fd8_4_k_cu_5db77986_181904cuda3std3__419piecewise_constructE - _ZN40_INTERNAL_87600fd8_4_k_cu_5db77986_181904cuda3std3__45__cpo3endE)
_ZN40_INTERNAL_87600fd8_4_k_cu_5db77986_181904cuda3std3__45__cpo3endE:
	.zero		1
	.type		_ZN40_INTERNAL_87600fd8_4_k_cu_5db77986_181904cuda3std3__419piecewise_constructE,@object
	.size		_ZN40_INTERNAL_87600fd8_4_k_cu_5db77986_181904cuda3std3__419piecewise_constructE,(_ZN40_INTERNAL_87600fd8_4_k_cu_5db77986_181904cuda3std3__45__cpo4cendE - _ZN40_INTERNAL_87600fd8_4_k_cu_5db77986_181904cuda3std3__419piecewise_constructE)
_ZN40_INTERNAL_87600fd8_4_k_cu_5db77986_181904cuda3std3__419piecewise_constructE:
	.zero		1
	.type		_ZN40_INTERNAL_87600fd8_4_k_cu_5db77986_181904cuda3std3__45__cpo4cendE,@object
	.size		_ZN40_INTERNAL_87600fd8_4_k_cu_5db77986_181904cuda3std3__45__cpo4cendE,(_ZN40_INTERNAL_87600fd8_4_k_cu_5db77986_181904cuda3std6ranges3__45__cpo4swapE - _ZN40_INTERNAL_87600fd8_4_k_cu_5db77986_181904cuda3std3__45__cpo4cendE)
_ZN40_INTERNAL_87600fd8_4_k_cu_5db77986_181904cuda3std3__45__cpo4cendE:
	.zero		1
	.type		_ZN40_INTERNAL_87600fd8_4_k_cu_5db77986_181904cuda3std6ranges3__45__cpo4swapE,@object
	.size		_ZN40_INTERNAL_87600fd8_4_k_cu_5db77986_181904cuda3std6ranges3__45__cpo4swapE,(.L_10 - _ZN40_INTERNAL_87600fd8_4_k_cu_5db77986_181904cuda3std6ranges3__45__cpo4swapE)
_ZN40_INTERNAL_87600fd8_4_k_cu_5db77986_181904cuda3std6ranges3__45__cpo4swapE:
	.zero		1
.L_10:


//--------------------- .nv.constant0._ZN7cutlass13device_kernelINS_4gemm6kernel13GemmUniversalIN4cute5tupleIJiiiiEEENS1_10collective13CollectiveMmaINS1_35MainloopSm100TmaUmmaWarpSpecializedILi7ELi2ELi4ENS5_IJNS4_1CILi1EEESB_SB_EEEEENS5_IJNSA_ILi128EEENSA_ILi64EEENSA_ILi32EEEEEENS_10tfloat32_tENS5_IJlSB_lEEESI_SJ_NS4_8TiledMMAINS4_8MMA_AtomIJNS4_17SM100_MMA_TF32_SSISI_SI_fLi128ELi64ELNS4_4UMMA5MajorE0ELSO_0ELNSN_7ScaleInE0ELSP_0EEEEEENS4_6LayoutISC_NS5_IJNSA_ILi0EEEST_ST_EEEEENS5_IJNS4_10UnderscoreESW_SW_EEEEENS4_13SM90_TMA_LOADENS4_14ComposedLayoutINS4_7SwizzleILi3ELi4ELi3EEENS4_18smem_ptr_flag_bitsILi32EEENSS_INS5_IJNSA_ILi8EEESG_EEENS5_IJSG_SB_EEEEEEEvNS4_8identityESZ_S19_vS1A_EENS_8epilogue10collective18CollectiveEpilogueINS1C_23Sm100TmaWarpSpecializedILi4ELi2ELi16ELb1ELb0EEEJSH_NS5_IJNSS_ISE_SB_EENSS_INSA_ILi16EEESB_EEEEESI_SJ_SI_SJ_NS1C_6fusion15FusionCallbacksIS1G_NS1L_17LinearCombinationISI_fSI_fLNS_15FloatRoundStyleE2EEESH_S1K_JEEENS4_5SM1004TMEM4LOAD26SM100_TMEM_LOAD_32dp32b16xESZ_NS10_INS11_ILi2ELi4ELi3EEES14_NSS_INS5_IJS15_S1I_EEENS5_IJS1I_SB_EEEEEEENS4_39AutoVectorizingCopyWithAssumedAlignmentILi128EEENS4_14SM90_TMA_STOREES1Z_S21_S21_EEEvvEEEEvNT_6ParamsE --------------------------
	.section	.nv.constant0._ZN7cutlass13device_kernelINS_4gemm6kernel13GemmUniversalIN4cute5tupleIJiiiiEEENS1_10collective13CollectiveMmaINS1_35MainloopSm100TmaUmmaWarpSpecializedILi7ELi2ELi4ENS5_IJNS4_1CILi1EEESB_SB_EEEEENS5_IJNSA_ILi128EEENSA_ILi64EEENSA_ILi32EEEEEENS_10tfloat32_tENS5_IJlSB_lEEESI_SJ_NS4_8TiledMMAINS4_8MMA_AtomIJNS4_17SM100_MMA_TF32_SSISI_SI_fLi128ELi64ELNS4_4UMMA5MajorE0ELSO_0ELNSN_7ScaleInE0ELSP_0EEEEEENS4_6LayoutISC_NS5_IJNSA_ILi0EEEST_ST_EEEEENS5_IJNS4_10UnderscoreESW_SW_EEEEENS4_13SM90_TMA_LOADENS4_14ComposedLayoutINS4_7SwizzleILi3ELi4ELi3EEENS4_18smem_ptr_flag_bitsILi32EEENSS_INS5_IJNSA_ILi8EEESG_EEENS5_IJSG_SB_EEEEEEEvNS4_8identityESZ_S19_vS1A_EENS_8epilogue10collective18CollectiveEpilogueINS1C_23Sm100TmaWarpSpecializedILi4ELi2ELi16ELb1ELb0EEEJSH_NS5_IJNSS_ISE_SB_EENSS_INSA_ILi16EEESB_EEEEESI_SJ_SI_SJ_NS1C_6fusion15FusionCallbacksIS1G_NS1L_17LinearCombinationISI_fSI_fLNS_15FloatRoundStyleE2EEESH_S1K_JEEENS4_5SM1004TMEM4LOAD26SM100_TMEM_LOAD_32dp32b16xESZ_NS10_INS11_ILi2ELi4ELi3EEES14_NSS_INS5_IJS15_S1I_EEENS5_IJS1I_SB_EEEEEEENS4_39AutoVectorizingCopyWithAssumedAlignmentILi128EEENS4_14SM90_TMA_STOREES1Z_S21_S21_EEEvvEEEEvNT_6ParamsE,"a",@progbits
	.sectionflags	@""
	.align	4
.nv.constant0._ZN7cutlass13device_kernelINS_4gemm6kernel13GemmUniversalIN4cute5tupleIJiiiiEEENS1_10collective13CollectiveMmaINS1_35MainloopSm100TmaUmmaWarpSpecializedILi7ELi2ELi4ENS5_IJNS4_1CILi1EEESB_SB_EEEEENS5_IJNSA_ILi128EEENSA_ILi64EEENSA_ILi32EEEEEENS_10tfloat32_tENS5_IJlSB_lEEESI_SJ_NS4_8TiledMMAINS4_8MMA_AtomIJNS4_17SM100_MMA_TF32_SSISI_SI_fLi128ELi64ELNS4_4UMMA5MajorE0ELSO_0ELNSN_7ScaleInE0ELSP_0EEEEEENS4_6LayoutISC_NS5_IJNSA_ILi0EEEST_ST_EEEEENS5_IJNS4_10UnderscoreESW_SW_EEEEENS4_13SM90_TMA_LOADENS4_14ComposedLayoutINS4_7SwizzleILi3ELi4ELi3EEENS4_18smem_ptr_flag_bitsILi32EEENSS_INS5_IJNSA_ILi8EEESG_EEENS5_IJSG_SB_EEEEEEEvNS4_8identityESZ_S19_vS1A_EENS_8epilogue10collective18CollectiveEpilogueINS1C_23Sm100TmaWarpSpecializedILi4ELi2ELi16ELb1ELb0EEEJSH_NS5_IJNSS_ISE_SB_EENSS_INSA_ILi16EEESB_EEEEESI_SJ_SI_SJ_NS1C_6fusion15FusionCallbacksIS1G_NS1L_17LinearCombinationISI_fSI_fLNS_15FloatRoundStyleE2EEESH_S1K_JEEENS4_5SM1004TMEM4LOAD26SM100_TMEM_LOAD_32dp32b16xESZ_NS10_INS11_ILi2ELi4ELi3EEES14_NSS_INS5_IJS15_S1I_EEENS5_IJS1I_SB_EEEEEEENS4_39AutoVectorizingCopyWithAssumedAlignmentILi128EEENS4_14SM90_TMA_STOREES1Z_S21_S21_EEEvvEEEEvNT_6ParamsE:
	.zero		2944


//--------------------- SYMBOLS --------------------------

	.type		.nv.reservedSmem.offset0,@object
	.size		.nv.reservedSmem.offset0,0x4
	.type		.nv.reservedSmem.cap,@object
	.size		.nv.reservedSmem.cap,0x4
	.type		__assertfail,@function
